//
// Generated by NVIDIA NVVM Compiler
//
// Compiler Build ID: CL-36424714
// Cuda compilation tools, release 13.0, V13.0.88
// Based on NVVM 20.0.0
//

.version 9.0
.target sm_100
.address_size 64

	// .globl	_Z5SgemmILi128ELi8ELi128ELi8ELi8ELb0EEvPfS0_S0_iii
// _ZZ5SgemmILi128ELi8ELi128ELi8ELi8ELb0EEvPfS0_S0_iiiE2As has been demoted
// _ZZ5SgemmILi128ELi8ELi128ELi8ELi8ELb0EEvPfS0_S0_iiiE2Bs has been demoted

.visible .entry _Z5SgemmILi128ELi8ELi128ELi8ELi8ELb0EEvPfS0_S0_iii(
	.param .u64 .ptr .align 1 _Z5SgemmILi128ELi8ELi128ELi8ELi8ELb0EEvPfS0_S0_iii_param_0,
	.param .u64 .ptr .align 1 _Z5SgemmILi128ELi8ELi128ELi8ELi8ELb0EEvPfS0_S0_iii_param_1,
	.param .u64 .ptr .align 1 _Z5SgemmILi128ELi8ELi128ELi8ELi8ELb0EEvPfS0_S0_iii_param_2,
	.param .u32 _Z5SgemmILi128ELi8ELi128ELi8ELi8ELb0EEvPfS0_S0_iii_param_3,
	.param .u32 _Z5SgemmILi128ELi8ELi128ELi8ELi8ELb0EEvPfS0_S0_iii_param_4,
	.param .u32 _Z5SgemmILi128ELi8ELi128ELi8ELi8ELb0EEvPfS0_S0_iii_param_5
)
{
	.reg .pred 	%p<4>;
	.reg .b16 	%rs<5>;
	.reg .b32 	%r<102>;
	.reg .b32 	%f<867>;
	.reg .b64 	%rd<33>;
	// demoted variable
	.shared .align 4 .b8 _ZZ5SgemmILi128ELi8ELi128ELi8ELi8ELb0EEvPfS0_S0_iiiE2As[8192];
	// demoted variable
	.shared .align 4 .b8 _ZZ5SgemmILi128ELi8ELi128ELi8ELi8ELb0EEvPfS0_S0_iiiE2Bs[8192];
	ld.param.u64 	%rd8, [_Z5SgemmILi128ELi8ELi128ELi8ELi8ELb0EEvPfS0_S0_iii_param_0];
	ld.param.u64 	%rd9, [_Z5SgemmILi128ELi8ELi128ELi8ELi8ELb0EEvPfS0_S0_iii_param_1];
	ld.param.u32 	%r9, [_Z5SgemmILi128ELi8ELi128ELi8ELi8ELb0EEvPfS0_S0_iii_param_5];
	cvta.to.global.u64 	%rd10, %rd8;
	cvta.to.global.u64 	%rd11, %rd9;
	mov.u32 	%r12, %ctaid.x;
	mov.u32 	%r13, %ctaid.y;
	mov.u32 	%r14, %tid.x;
	mov.u32 	%r15, %tid.y;
	shl.b32 	%r16, %r15, 4;
	add.s32 	%r17, %r16, %r14;
	shr.u32 	%r18, %r17, 1;
	shr.u32 	%r19, %r17, 5;
	shl.b32 	%r20, %r14, 2;
	and.b32  	%r21, %r20, 4;
	shl.b32 	%r22, %r17, 2;
	and.b32  	%r23, %r22, 124;
	mul.lo.s32 	%r24, %r13, %r9;
	shl.b32 	%r25, %r24, 7;
	cvt.s64.s32 	%rd12, %r25;
	shl.b32 	%r26, %r12, 7;
	add.s32 	%r27, %r18, %r21;
	cvt.u64.u32 	%rd13, %r27;
	add.s64 	%rd14, %rd12, %rd13;
	shl.b64 	%rd15, %rd14, 2;
	add.s64 	%rd16, %rd15, %rd10;
	ld.global.nc.v4.f32 	{%f862, %f861, %f860, %f859}, [%rd16];
	shl.b32 	%r28, %r14, 11;
	and.b32  	%r29, %r28, 2048;
	mov.u32 	%r30, _ZZ5SgemmILi128ELi8ELi128ELi8ELi8ELb0EEvPfS0_S0_iiiE2As;
	add.s32 	%r31, %r30, %r29;
	shl.b32 	%r32, %r18, 2;
	add.s32 	%r33, %r31, %r32;
	st.shared.f32 	[%r33], %f862;
	st.shared.f32 	[%r33+512], %f861;
	st.shared.f32 	[%r33+1024], %f860;
	st.shared.f32 	[%r33+1536], %f859;
	shl.b32 	%r34, %r19, 9;
	mov.u32 	%r35, _ZZ5SgemmILi128ELi8ELi128ELi8ELi8ELb0EEvPfS0_S0_iiiE2Bs;
	add.s32 	%r36, %r35, %r34;
	shl.b32 	%r37, %r17, 4;
	and.b32  	%r38, %r37, 496;
	add.s32 	%r39, %r36, %r38;
	add.s32 	%r40, %r23, %r19;
	add.s32 	%r41, %r26, %r40;
	mul.wide.u32 	%rd17, %r41, 4;
	add.s64 	%rd18, %rd11, %rd17;
	ld.global.nc.v4.f32 	{%f287, %f288, %f289, %f290}, [%rd18];
	st.shared.v4.f32 	[%r39], {%f287, %f288, %f289, %f290};
	bar.sync 	0;
	shl.b32 	%r42, %r15, 5;
	add.s32 	%r43, %r30, %r42;
	ld.shared.v4.f32 	{%f842, %f841, %f840, %f839}, [%r43];
	ld.shared.v4.f32 	{%f838, %f837, %f836, %f835}, [%r43+16];
	shl.b32 	%r44, %r14, 5;
	add.s32 	%r45, %r35, %r44;
	ld.shared.v4.f32 	{%f850, %f849, %f848, %f847}, [%r45];
	ld.shared.v4.f32 	{%f846, %f845, %f844, %f843}, [%r45+16];
	add.s64 	%rd32, %rd18, 32;
	add.s64 	%rd31, %rd16, 32;
	mov.b32 	%r100, 0;
	mov.b32 	%r99, 1;
	mov.f32 	%f771, 0f00000000;
	mov.f32 	%f772, %f771;
	mov.f32 	%f773, %f771;
	mov.f32 	%f774, %f771;
	mov.f32 	%f775, %f771;
	mov.f32 	%f776, %f771;
	mov.f32 	%f777, %f771;
	mov.f32 	%f778, %f771;
	mov.f32 	%f779, %f771;
	mov.f32 	%f780, %f771;
	mov.f32 	%f781, %f771;
	mov.f32 	%f782, %f771;
	mov.f32 	%f783, %f771;
	mov.f32 	%f784, %f771;
	mov.f32 	%f785, %f771;
	mov.f32 	%f786, %f771;
	mov.f32 	%f787, %f771;
	mov.f32 	%f788, %f771;
	mov.f32 	%f789, %f771;
	mov.f32 	%f790, %f771;
	mov.f32 	%f791, %f771;
	mov.f32 	%f792, %f771;
	mov.f32 	%f793, %f771;
	mov.f32 	%f794, %f771;
	mov.f32 	%f795, %f771;
	mov.f32 	%f796, %f771;
	mov.f32 	%f797, %f771;
	mov.f32 	%f798, %f771;
	mov.f32 	%f799, %f771;
	mov.f32 	%f800, %f771;
	mov.f32 	%f801, %f771;
	mov.f32 	%f802, %f771;
	mov.f32 	%f803, %f771;
	mov.f32 	%f804, %f771;
	mov.f32 	%f805, %f771;
	mov.f32 	%f806, %f771;
	mov.f32 	%f807, %f771;
	mov.f32 	%f808, %f771;
	mov.f32 	%f809, %f771;
	mov.f32 	%f810, %f771;
	mov.f32 	%f811, %f771;
	mov.f32 	%f812, %f771;
	mov.f32 	%f813, %f771;
	mov.f32 	%f814, %f771;
	mov.f32 	%f815, %f771;
	mov.f32 	%f816, %f771;
	mov.f32 	%f817, %f771;
	mov.f32 	%f818, %f771;
	mov.f32 	%f819, %f771;
	mov.f32 	%f820, %f771;
	mov.f32 	%f821, %f771;
	mov.f32 	%f822, %f771;
	mov.f32 	%f823, %f771;
	mov.f32 	%f824, %f771;
	mov.f32 	%f825, %f771;
	mov.f32 	%f826, %f771;
	mov.f32 	%f827, %f771;
	mov.f32 	%f828, %f771;
	mov.f32 	%f829, %f771;
	mov.f32 	%f830, %f771;
	mov.f32 	%f831, %f771;
	mov.f32 	%f832, %f771;
	mov.f32 	%f833, %f771;
	mov.f32 	%f834, %f771;
$L__BB0_1:
	ld.param.u32 	%r96, [_Z5SgemmILi128ELi8ELi128ELi8ELi8ELb0EEvPfS0_S0_iii_param_5];
	add.s32 	%r100, %r100, 8;
	setp.ge.s32 	%p1, %r100, %r96;
	@%p1 bra 	$L__BB0_3;
	ld.global.nc.v4.f32 	{%f862, %f861, %f860, %f859}, [%rd31];
	ld.global.nc.v4.f32 	{%f866, %f865, %f864, %f863}, [%rd32];
$L__BB0_3:
	ld.param.u32 	%r97, [_Z5SgemmILi128ELi8ELi128ELi8ELi8ELb0EEvPfS0_S0_iii_param_5];
	setp.ge.s32 	%p2, %r100, %r97;
	shl.b32 	%r46, %r99, 12;
	xor.b32  	%r47, %r46, 4096;
	mov.u32 	%r48, _ZZ5SgemmILi128ELi8ELi128ELi8ELi8ELb0EEvPfS0_S0_iiiE2As;
	add.s32 	%r49, %r48, %r47;
	mov.u32 	%r50, _ZZ5SgemmILi128ELi8ELi128ELi8ELi8ELb0EEvPfS0_S0_iiiE2Bs;
	add.s32 	%r51, %r50, %r47;
	mov.u32 	%r52, %tid.y;
	shl.b32 	%r53, %r52, 5;
	add.s32 	%r54, %r49, %r53;
	ld.shared.v4.f32 	{%f291, %f292, %f293, %f294}, [%r54+512];
	ld.shared.v4.f32 	{%f295, %f296, %f297, %f298}, [%r54+528];
	mov.u32 	%r55, %tid.x;
	shl.b32 	%r56, %r55, 5;
	add.s32 	%r57, %r51, %r56;
	ld.shared.v4.f32 	{%f299, %f300, %f301, %f302}, [%r57+512];
	ld.shared.v4.f32 	{%f303, %f304, %f305, %f306}, [%r57+528];
	fma.rn.f32 	%f307, %f842, %f850, %f834;
	fma.rn.f32 	%f308, %f842, %f849, %f833;
	fma.rn.f32 	%f309, %f842, %f848, %f832;
	fma.rn.f32 	%f310, %f842, %f847, %f831;
	fma.rn.f32 	%f311, %f842, %f846, %f830;
	fma.rn.f32 	%f312, %f842, %f845, %f829;
	fma.rn.f32 	%f313, %f842, %f844, %f828;
	fma.rn.f32 	%f314, %f842, %f843, %f827;
	fma.rn.f32 	%f315, %f841, %f850, %f826;
	fma.rn.f32 	%f316, %f841, %f849, %f825;
	fma.rn.f32 	%f317, %f841, %f848, %f824;
	fma.rn.f32 	%f318, %f841, %f847, %f823;
	fma.rn.f32 	%f319, %f841, %f846, %f822;
	fma.rn.f32 	%f320, %f841, %f845, %f821;
	fma.rn.f32 	%f321, %f841, %f844, %f820;
	fma.rn.f32 	%f322, %f841, %f843, %f819;
	fma.rn.f32 	%f323, %f840, %f850, %f818;
	fma.rn.f32 	%f324, %f840, %f849, %f817;
	fma.rn.f32 	%f325, %f840, %f848, %f816;
	fma.rn.f32 	%f326, %f840, %f847, %f815;
	fma.rn.f32 	%f327, %f840, %f846, %f814;
	fma.rn.f32 	%f328, %f840, %f845, %f813;
	fma.rn.f32 	%f329, %f840, %f844, %f812;
	fma.rn.f32 	%f330, %f840, %f843, %f811;
	fma.rn.f32 	%f331, %f839, %f850, %f810;
	fma.rn.f32 	%f332, %f839, %f849, %f809;
	fma.rn.f32 	%f333, %f839, %f848, %f808;
	fma.rn.f32 	%f334, %f839, %f847, %f807;
	fma.rn.f32 	%f335, %f839, %f846, %f806;
	fma.rn.f32 	%f336, %f839, %f845, %f805;
	fma.rn.f32 	%f337, %f839, %f844, %f804;
	fma.rn.f32 	%f338, %f839, %f843, %f803;
	fma.rn.f32 	%f339, %f838, %f850, %f802;
	fma.rn.f32 	%f340, %f838, %f849, %f801;
	fma.rn.f32 	%f341, %f838, %f848, %f800;
	fma.rn.f32 	%f342, %f838, %f847, %f799;
	fma.rn.f32 	%f343, %f838, %f846, %f798;
	fma.rn.f32 	%f344, %f838, %f845, %f797;
	fma.rn.f32 	%f345, %f838, %f844, %f796;
	fma.rn.f32 	%f346, %f838, %f843, %f795;
	fma.rn.f32 	%f347, %f837, %f850, %f794;
	fma.rn.f32 	%f348, %f837, %f849, %f793;
	fma.rn.f32 	%f349, %f837, %f848, %f792;
	fma.rn.f32 	%f350, %f837, %f847, %f791;
	fma.rn.f32 	%f351, %f837, %f846, %f790;
	fma.rn.f32 	%f352, %f837, %f845, %f789;
	fma.rn.f32 	%f353, %f837, %f844, %f788;
	fma.rn.f32 	%f354, %f837, %f843, %f787;
	fma.rn.f32 	%f355, %f836, %f850, %f786;
	fma.rn.f32 	%f356, %f836, %f849, %f785;
	fma.rn.f32 	%f357, %f836, %f848, %f784;
	fma.rn.f32 	%f358, %f836, %f847, %f783;
	fma.rn.f32 	%f359, %f836, %f846, %f782;
	fma.rn.f32 	%f360, %f836, %f845, %f781;
	fma.rn.f32 	%f361, %f836, %f844, %f780;
	fma.rn.f32 	%f362, %f836, %f843, %f779;
	fma.rn.f32 	%f363, %f835, %f850, %f778;
	fma.rn.f32 	%f364, %f835, %f849, %f777;
	fma.rn.f32 	%f365, %f835, %f848, %f776;
	fma.rn.f32 	%f366, %f835, %f847, %f775;
	fma.rn.f32 	%f367, %f835, %f846, %f774;
	fma.rn.f32 	%f368, %f835, %f845, %f773;
	fma.rn.f32 	%f369, %f835, %f844, %f772;
	fma.rn.f32 	%f370, %f835, %f843, %f771;
	ld.shared.v4.f32 	{%f371, %f372, %f373, %f374}, [%r54+1024];
	ld.shared.v4.f32 	{%f375, %f376, %f377, %f378}, [%r54+1040];
	ld.shared.v4.f32 	{%f379, %f380, %f381, %f382}, [%r57+1024];
	ld.shared.v4.f32 	{%f383, %f384, %f385, %f386}, [%r57+1040];
	fma.rn.f32 	%f387, %f291, %f299, %f307;
	fma.rn.f32 	%f388, %f291, %f300, %f308;
	fma.rn.f32 	%f389, %f291, %f301, %f309;
	fma.rn.f32 	%f390, %f291, %f302, %f310;
	fma.rn.f32 	%f391, %f291, %f303, %f311;
	fma.rn.f32 	%f392, %f291, %f304, %f312;
	fma.rn.f32 	%f393, %f291, %f305, %f313;
	fma.rn.f32 	%f394, %f291, %f306, %f314;
	fma.rn.f32 	%f395, %f292, %f299, %f315;
	fma.rn.f32 	%f396, %f292, %f300, %f316;
	fma.rn.f32 	%f397, %f292, %f301, %f317;
	fma.rn.f32 	%f398, %f292, %f302, %f318;
	fma.rn.f32 	%f399, %f292, %f303, %f319;
	fma.rn.f32 	%f400, %f292, %f304, %f320;
	fma.rn.f32 	%f401, %f292, %f305, %f321;
	fma.rn.f32 	%f402, %f292, %f306, %f322;
	fma.rn.f32 	%f403, %f293, %f299, %f323;
	fma.rn.f32 	%f404, %f293, %f300, %f324;
	fma.rn.f32 	%f405, %f293, %f301, %f325;
	fma.rn.f32 	%f406, %f293, %f302, %f326;
	fma.rn.f32 	%f407, %f293, %f303, %f327;
	fma.rn.f32 	%f408, %f293, %f304, %f328;
	fma.rn.f32 	%f409, %f293, %f305, %f329;
	fma.rn.f32 	%f410, %f293, %f306, %f330;
	fma.rn.f32 	%f411, %f294, %f299, %f331;
	fma.rn.f32 	%f412, %f294, %f300, %f332;
	fma.rn.f32 	%f413, %f294, %f301, %f333;
	fma.rn.f32 	%f414, %f294, %f302, %f334;
	fma.rn.f32 	%f415, %f294, %f303, %f335;
	fma.rn.f32 	%f416, %f294, %f304, %f336;
	fma.rn.f32 	%f417, %f294, %f305, %f337;
	fma.rn.f32 	%f418, %f294, %f306, %f338;
	fma.rn.f32 	%f419, %f295, %f299, %f339;
	fma.rn.f32 	%f420, %f295, %f300, %f340;
	fma.rn.f32 	%f421, %f295, %f301, %f341;
	fma.rn.f32 	%f422, %f295, %f302, %f342;
	fma.rn.f32 	%f423, %f295, %f303, %f343;
	fma.rn.f32 	%f424, %f295, %f304, %f344;
	fma.rn.f32 	%f425, %f295, %f305, %f345;
	fma.rn.f32 	%f426, %f295, %f306, %f346;
	fma.rn.f32 	%f427, %f296, %f299, %f347;
	fma.rn.f32 	%f428, %f296, %f300, %f348;
	fma.rn.f32 	%f429, %f296, %f301, %f349;
	fma.rn.f32 	%f430, %f296, %f302, %f350;
	fma.rn.f32 	%f431, %f296, %f303, %f351;
	fma.rn.f32 	%f432, %f296, %f304, %f352;
	fma.rn.f32 	%f433, %f296, %f305, %f353;
	fma.rn.f32 	%f434, %f296, %f306, %f354;
	fma.rn.f32 	%f435, %f297, %f299, %f355;
	fma.rn.f32 	%f436, %f297, %f300, %f356;
	fma.rn.f32 	%f437, %f297, %f301, %f357;
	fma.rn.f32 	%f438, %f297, %f302, %f358;
	fma.rn.f32 	%f439, %f297, %f303, %f359;
	fma.rn.f32 	%f440, %f297, %f304, %f360;
	fma.rn.f32 	%f441, %f297, %f305, %f361;
	fma.rn.f32 	%f442, %f297, %f306, %f362;
	fma.rn.f32 	%f443, %f298, %f299, %f363;
	fma.rn.f32 	%f444, %f298, %f300, %f364;
	fma.rn.f32 	%f445, %f298, %f301, %f365;
	fma.rn.f32 	%f446, %f298, %f302, %f366;
	fma.rn.f32 	%f447, %f298, %f303, %f367;
	fma.rn.f32 	%f448, %f298, %f304, %f368;
	fma.rn.f32 	%f449, %f298, %f305, %f369;
	fma.rn.f32 	%f450, %f298, %f306, %f370;
	ld.shared.v4.f32 	{%f451, %f452, %f453, %f454}, [%r54+1536];
	ld.shared.v4.f32 	{%f455, %f456, %f457, %f458}, [%r54+1552];
	ld.shared.v4.f32 	{%f459, %f460, %f461, %f462}, [%r57+1536];
	ld.shared.v4.f32 	{%f463, %f464, %f465, %f466}, [%r57+1552];
	fma.rn.f32 	%f467, %f371, %f379, %f387;
	fma.rn.f32 	%f468, %f371, %f380, %f388;
	fma.rn.f32 	%f469, %f371, %f381, %f389;
	fma.rn.f32 	%f470, %f371, %f382, %f390;
	fma.rn.f32 	%f471, %f371, %f383, %f391;
	fma.rn.f32 	%f472, %f371, %f384, %f392;
	fma.rn.f32 	%f473, %f371, %f385, %f393;
	fma.rn.f32 	%f474, %f371, %f386, %f394;
	fma.rn.f32 	%f475, %f372, %f379, %f395;
	fma.rn.f32 	%f476, %f372, %f380, %f396;
	fma.rn.f32 	%f477, %f372, %f381, %f397;
	fma.rn.f32 	%f478, %f372, %f382, %f398;
	fma.rn.f32 	%f479, %f372, %f383, %f399;
	fma.rn.f32 	%f480, %f372, %f384, %f400;
	fma.rn.f32 	%f481, %f372, %f385, %f401;
	fma.rn.f32 	%f482, %f372, %f386, %f402;
	fma.rn.f32 	%f483, %f373, %f379, %f403;
	fma.rn.f32 	%f484, %f373, %f380, %f404;
	fma.rn.f32 	%f485, %f373, %f381, %f405;
	fma.rn.f32 	%f486, %f373, %f382, %f406;
	fma.rn.f32 	%f487, %f373, %f383, %f407;
	fma.rn.f32 	%f488, %f373, %f384, %f408;
	fma.rn.f32 	%f489, %f373, %f385, %f409;
	fma.rn.f32 	%f490, %f373, %f386, %f410;
	fma.rn.f32 	%f491, %f374, %f379, %f411;
	fma.rn.f32 	%f492, %f374, %f380, %f412;
	fma.rn.f32 	%f493, %f374, %f381, %f413;
	fma.rn.f32 	%f494, %f374, %f382, %f414;
	fma.rn.f32 	%f495, %f374, %f383, %f415;
	fma.rn.f32 	%f496, %f374, %f384, %f416;
	fma.rn.f32 	%f497, %f374, %f385, %f417;
	fma.rn.f32 	%f498, %f374, %f386, %f418;
	fma.rn.f32 	%f499, %f375, %f379, %f419;
	fma.rn.f32 	%f500, %f375, %f380, %f420;
	fma.rn.f32 	%f501, %f375, %f381, %f421;
	fma.rn.f32 	%f502, %f375, %f382, %f422;
	fma.rn.f32 	%f503, %f375, %f383, %f423;
	fma.rn.f32 	%f504, %f375, %f384, %f424;
	fma.rn.f32 	%f505, %f375, %f385, %f425;
	fma.rn.f32 	%f506, %f375, %f386, %f426;
	fma.rn.f32 	%f507, %f376, %f379, %f427;
	fma.rn.f32 	%f508, %f376, %f380, %f428;
	fma.rn.f32 	%f509, %f376, %f381, %f429;
	fma.rn.f32 	%f510, %f376, %f382, %f430;
	fma.rn.f32 	%f511, %f376, %f383, %f431;
	fma.rn.f32 	%f512, %f376, %f384, %f432;
	fma.rn.f32 	%f513, %f376, %f385, %f433;
	fma.rn.f32 	%f514, %f376, %f386, %f434;
	fma.rn.f32 	%f515, %f377, %f379, %f435;
	fma.rn.f32 	%f516, %f377, %f380, %f436;
	fma.rn.f32 	%f517, %f377, %f381, %f437;
	fma.rn.f32 	%f518, %f377, %f382, %f438;
	fma.rn.f32 	%f519, %f377, %f383, %f439;
	fma.rn.f32 	%f520, %f377, %f384, %f440;
	fma.rn.f32 	%f521, %f377, %f385, %f441;
	fma.rn.f32 	%f522, %f377, %f386, %f442;
	fma.rn.f32 	%f523, %f378, %f379, %f443;
	fma.rn.f32 	%f524, %f378, %f380, %f444;
	fma.rn.f32 	%f525, %f378, %f381, %f445;
	fma.rn.f32 	%f526, %f378, %f382, %f446;
	fma.rn.f32 	%f527, %f378, %f383, %f447;
	fma.rn.f32 	%f528, %f378, %f384, %f448;
	fma.rn.f32 	%f529, %f378, %f385, %f449;
	fma.rn.f32 	%f530, %f378, %f386, %f450;
	ld.shared.v4.f32 	{%f531, %f532, %f533, %f534}, [%r54+2048];
	ld.shared.v4.f32 	{%f535, %f536, %f537, %f538}, [%r54+2064];
	ld.shared.v4.f32 	{%f539, %f540, %f541, %f542}, [%r57+2048];
	ld.shared.v4.f32 	{%f543, %f544, %f545, %f546}, [%r57+2064];
	fma.rn.f32 	%f547, %f451, %f459, %f467;
	fma.rn.f32 	%f548, %f451, %f460, %f468;
	fma.rn.f32 	%f549, %f451, %f461, %f469;
	fma.rn.f32 	%f550, %f451, %f462, %f470;
	fma.rn.f32 	%f551, %f451, %f463, %f471;
	fma.rn.f32 	%f552, %f451, %f464, %f472;
	fma.rn.f32 	%f553, %f451, %f465, %f473;
	fma.rn.f32 	%f554, %f451, %f466, %f474;
	fma.rn.f32 	%f555, %f452, %f459, %f475;
	fma.rn.f32 	%f556, %f452, %f460, %f476;
	fma.rn.f32 	%f557, %f452, %f461, %f477;
	fma.rn.f32 	%f558, %f452, %f462, %f478;
	fma.rn.f32 	%f559, %f452, %f463, %f479;
	fma.rn.f32 	%f560, %f452, %f464, %f480;
	fma.rn.f32 	%f561, %f452, %f465, %f481;
	fma.rn.f32 	%f562, %f452, %f466, %f482;
	fma.rn.f32 	%f563, %f453, %f459, %f483;
	fma.rn.f32 	%f564, %f453, %f460, %f484;
	fma.rn.f32 	%f565, %f453, %f461, %f485;
	fma.rn.f32 	%f566, %f453, %f462, %f486;
	fma.rn.f32 	%f567, %f453, %f463, %f487;
	fma.rn.f32 	%f568, %f453, %f464, %f488;
	fma.rn.f32 	%f569, %f453, %f465, %f489;
	fma.rn.f32 	%f570, %f453, %f466, %f490;
	fma.rn.f32 	%f571, %f454, %f459, %f491;
	fma.rn.f32 	%f572, %f454, %f460, %f492;
	fma.rn.f32 	%f573, %f454, %f461, %f493;
	fma.rn.f32 	%f574, %f454, %f462, %f494;
	fma.rn.f32 	%f575, %f454, %f463, %f495;
	fma.rn.f32 	%f576, %f454, %f464, %f496;
	fma.rn.f32 	%f577, %f454, %f465, %f497;
	fma.rn.f32 	%f578, %f454, %f466, %f498;
	fma.rn.f32 	%f579, %f455, %f459, %f499;
	fma.rn.f32 	%f580, %f455, %f460, %f500;
	fma.rn.f32 	%f581, %f455, %f461, %f501;
	fma.rn.f32 	%f582, %f455, %f462, %f502;
	fma.rn.f32 	%f583, %f455, %f463, %f503;
	fma.rn.f32 	%f584, %f455, %f464, %f504;
	fma.rn.f32 	%f585, %f455, %f465, %f505;
	fma.rn.f32 	%f586, %f455, %f466, %f506;
	fma.rn.f32 	%f587, %f456, %f459, %f507;
	fma.rn.f32 	%f588, %f456, %f460, %f508;
	fma.rn.f32 	%f589, %f456, %f461, %f509;
	fma.rn.f32 	%f590, %f456, %f462, %f510;
	fma.rn.f32 	%f591, %f456, %f463, %f511;
	fma.rn.f32 	%f592, %f456, %f464, %f512;
	fma.rn.f32 	%f593, %f456, %f465, %f513;
	fma.rn.f32 	%f594, %f456, %f466, %f514;
	fma.rn.f32 	%f595, %f457, %f459, %f515;
	fma.rn.f32 	%f596, %f457, %f460, %f516;
	fma.rn.f32 	%f597, %f457, %f461, %f517;
	fma.rn.f32 	%f598, %f457, %f462, %f518;
	fma.rn.f32 	%f599, %f457, %f463, %f519;
	fma.rn.f32 	%f600, %f457, %f464, %f520;
	fma.rn.f32 	%f601, %f457, %f465, %f521;
	fma.rn.f32 	%f602, %f457, %f466, %f522;
	fma.rn.f32 	%f603, %f458, %f459, %f523;
	fma.rn.f32 	%f604, %f458, %f460, %f524;
	fma.rn.f32 	%f605, %f458, %f461, %f525;
	fma.rn.f32 	%f606, %f458, %f462, %f526;
	fma.rn.f32 	%f607, %f458, %f463, %f527;
	fma.rn.f32 	%f608, %f458, %f464, %f528;
	fma.rn.f32 	%f609, %f458, %f465, %f529;
	fma.rn.f32 	%f610, %f458, %f466, %f530;
	ld.shared.v4.f32 	{%f611, %f612, %f613, %f614}, [%r54+2560];
	ld.shared.v4.f32 	{%f615, %f616, %f617, %f618}, [%r54+2576];
	ld.shared.v4.f32 	{%f619, %f620, %f621, %f622}, [%r57+2560];
	ld.shared.v4.f32 	{%f623, %f624, %f625, %f626}, [%r57+2576];
	fma.rn.f32 	%f627, %f531, %f539, %f547;
	fma.rn.f32 	%f628, %f531, %f540, %f548;
	fma.rn.f32 	%f629, %f531, %f541, %f549;
	fma.rn.f32 	%f630, %f531, %f542, %f550;
	fma.rn.f32 	%f631, %f531, %f543, %f551;
	fma.rn.f32 	%f632, %f531, %f544, %f552;
	fma.rn.f32 	%f633, %f531, %f545, %f553;
	fma.rn.f32 	%f634, %f531, %f546, %f554;
	fma.rn.f32 	%f635, %f532, %f539, %f555;
	fma.rn.f32 	%f636, %f532, %f540, %f556;
	fma.rn.f32 	%f637, %f532, %f541, %f557;
	fma.rn.f32 	%f638, %f532, %f542, %f558;
	fma.rn.f32 	%f639, %f532, %f543, %f559;
	fma.rn.f32 	%f640, %f532, %f544, %f560;
	fma.rn.f32 	%f641, %f532, %f545, %f561;
	fma.rn.f32 	%f642, %f532, %f546, %f562;
	fma.rn.f32 	%f643, %f533, %f539, %f563;
	fma.rn.f32 	%f644, %f533, %f540, %f564;
	fma.rn.f32 	%f645, %f533, %f541, %f565;
	fma.rn.f32 	%f646, %f533, %f542, %f566;
	fma.rn.f32 	%f647, %f533, %f543, %f567;
	fma.rn.f32 	%f648, %f533, %f544, %f568;
	fma.rn.f32 	%f649, %f533, %f545, %f569;
	fma.rn.f32 	%f650, %f533, %f546, %f570;
	fma.rn.f32 	%f651, %f534, %f539, %f571;
	fma.rn.f32 	%f652, %f534, %f540, %f572;
	fma.rn.f32 	%f653, %f534, %f541, %f573;
	fma.rn.f32 	%f654, %f534, %f542, %f574;
	fma.rn.f32 	%f655, %f534, %f543, %f575;
	fma.rn.f32 	%f656, %f534, %f544, %f576;
	fma.rn.f32 	%f657, %f534, %f545, %f577;
	fma.rn.f32 	%f658, %f534, %f546, %f578;
	fma.rn.f32 	%f659, %f535, %f539, %f579;
	fma.rn.f32 	%f660, %f535, %f540, %f580;
	fma.rn.f32 	%f661, %f535, %f541, %f581;
	fma.rn.f32 	%f662, %f535, %f542, %f582;
	fma.rn.f32 	%f663, %f535, %f543, %f583;
	fma.rn.f32 	%f664, %f535, %f544, %f584;
	fma.rn.f32 	%f665, %f535, %f545, %f585;
	fma.rn.f32 	%f666, %f535, %f546, %f586;
	fma.rn.f32 	%f667, %f536, %f539, %f587;
	fma.rn.f32 	%f668, %f536, %f540, %f588;
	fma.rn.f32 	%f669, %f536, %f541, %f589;
	fma.rn.f32 	%f670, %f536, %f542, %f590;
	fma.rn.f32 	%f671, %f536, %f543, %f591;
	fma.rn.f32 	%f672, %f536, %f544, %f592;
	fma.rn.f32 	%f673, %f536, %f545, %f593;
	fma.rn.f32 	%f674, %f536, %f546, %f594;
	fma.rn.f32 	%f675, %f537, %f539, %f595;
	fma.rn.f32 	%f676, %f537, %f540, %f596;
	fma.rn.f32 	%f677, %f537, %f541, %f597;
	fma.rn.f32 	%f678, %f537, %f542, %f598;
	fma.rn.f32 	%f679, %f537, %f543, %f599;
	fma.rn.f32 	%f680, %f537, %f544, %f600;
	fma.rn.f32 	%f681, %f537, %f545, %f601;
	fma.rn.f32 	%f682, %f537, %f546, %f602;
	fma.rn.f32 	%f683, %f538, %f539, %f603;
	fma.rn.f32 	%f684, %f538, %f540, %f604;
	fma.rn.f32 	%f685, %f538, %f541, %f605;
	fma.rn.f32 	%f686, %f538, %f542, %f606;
	fma.rn.f32 	%f687, %f538, %f543, %f607;
	fma.rn.f32 	%f688, %f538, %f544, %f608;
	fma.rn.f32 	%f689, %f538, %f545, %f609;
	fma.rn.f32 	%f690, %f538, %f546, %f610;
	ld.shared.v4.f32 	{%f691, %f692, %f693, %f694}, [%r54+3072];
	ld.shared.v4.f32 	{%f695, %f696, %f697, %f698}, [%r54+3088];
	ld.shared.v4.f32 	{%f699, %f700, %f701, %f702}, [%r57+3072];
	ld.shared.v4.f32 	{%f703, %f704, %f705, %f706}, [%r57+3088];
	fma.rn.f32 	%f707, %f611, %f619, %f627;
	fma.rn.f32 	%f708, %f611, %f620, %f628;
	fma.rn.f32 	%f709, %f611, %f621, %f629;
	fma.rn.f32 	%f710, %f611, %f622, %f630;
	fma.rn.f32 	%f711, %f611, %f623, %f631;
	fma.rn.f32 	%f712, %f611, %f624, %f632;
	fma.rn.f32 	%f713, %f611, %f625, %f633;
	fma.rn.f32 	%f714, %f611, %f626, %f634;
	fma.rn.f32 	%f715, %f612, %f619, %f635;
	fma.rn.f32 	%f716, %f612, %f620, %f636;
	fma.rn.f32 	%f717, %f612, %f621, %f637;
	fma.rn.f32 	%f718, %f612, %f622, %f638;
	fma.rn.f32 	%f719, %f612, %f623, %f639;
	fma.rn.f32 	%f720, %f612, %f624, %f640;
	fma.rn.f32 	%f721, %f612, %f625, %f641;
	fma.rn.f32 	%f722, %f612, %f626, %f642;
	fma.rn.f32 	%f723, %f613, %f619, %f643;
	fma.rn.f32 	%f724, %f613, %f620, %f644;
	fma.rn.f32 	%f725, %f613, %f621, %f645;
	fma.rn.f32 	%f726, %f613, %f622, %f646;
	fma.rn.f32 	%f727, %f613, %f623, %f647;
	fma.rn.f32 	%f728, %f613, %f624, %f648;
	fma.rn.f32 	%f729, %f613, %f625, %f649;
	fma.rn.f32 	%f730, %f613, %f626, %f650;
	fma.rn.f32 	%f731, %f614, %f619, %f651;
	fma.rn.f32 	%f732, %f614, %f620, %f652;
	fma.rn.f32 	%f733, %f614, %f621, %f653;
	fma.rn.f32 	%f734, %f614, %f622, %f654;
	fma.rn.f32 	%f735, %f614, %f623, %f655;
	fma.rn.f32 	%f736, %f614, %f624, %f656;
	fma.rn.f32 	%f737, %f614, %f625, %f657;
	fma.rn.f32 	%f738, %f614, %f626, %f658;
	fma.rn.f32 	%f739, %f615, %f619, %f659;
	fma.rn.f32 	%f740, %f615, %f620, %f660;
	fma.rn.f32 	%f741, %f615, %f621, %f661;
	fma.rn.f32 	%f742, %f615, %f622, %f662;
	fma.rn.f32 	%f743, %f615, %f623, %f663;
	fma.rn.f32 	%f744, %f615, %f624, %f664;
	fma.rn.f32 	%f745, %f615, %f625, %f665;
	fma.rn.f32 	%f746, %f615, %f626, %f666;
	fma.rn.f32 	%f747, %f616, %f619, %f667;
	fma.rn.f32 	%f748, %f616, %f620, %f668;
	fma.rn.f32 	%f749, %f616, %f621, %f669;
	fma.rn.f32 	%f750, %f616, %f622, %f670;
	fma.rn.f32 	%f751, %f616, %f623, %f671;
	fma.rn.f32 	%f752, %f616, %f624, %f672;
	fma.rn.f32 	%f753, %f616, %f625, %f673;
	fma.rn.f32 	%f754, %f616, %f626, %f674;
	fma.rn.f32 	%f755, %f617, %f619, %f675;
	fma.rn.f32 	%f756, %f617, %f620, %f676;
	fma.rn.f32 	%f757, %f617, %f621, %f677;
	fma.rn.f32 	%f758, %f617, %f622, %f678;
	fma.rn.f32 	%f759, %f617, %f623, %f679;
	fma.rn.f32 	%f760, %f617, %f624, %f680;
	fma.rn.f32 	%f761, %f617, %f625, %f681;
	fma.rn.f32 	%f762, %f617, %f626, %f682;
	fma.rn.f32 	%f763, %f618, %f619, %f683;
	fma.rn.f32 	%f764, %f618, %f620, %f684;
	fma.rn.f32 	%f765, %f618, %f621, %f685;
	fma.rn.f32 	%f766, %f618, %f622, %f686;
	fma.rn.f32 	%f767, %f618, %f623, %f687;
	fma.rn.f32 	%f768, %f618, %f624, %f688;
	fma.rn.f32 	%f769, %f618, %f625, %f689;
	fma.rn.f32 	%f770, %f618, %f626, %f690;
	ld.shared.v4.f32 	{%f128, %f127, %f126, %f125}, [%r54+3584];
	ld.shared.v4.f32 	{%f132, %f131, %f130, %f129}, [%r54+3600];
	ld.shared.v4.f32 	{%f136, %f135, %f134, %f133}, [%r57+3584];
	ld.shared.v4.f32 	{%f140, %f139, %f138, %f137}, [%r57+3600];
	fma.rn.f32 	%f141, %f691, %f699, %f707;
	fma.rn.f32 	%f142, %f691, %f700, %f708;
	fma.rn.f32 	%f143, %f691, %f701, %f709;
	fma.rn.f32 	%f144, %f691, %f702, %f710;
	fma.rn.f32 	%f145, %f691, %f703, %f711;
	fma.rn.f32 	%f146, %f691, %f704, %f712;
	fma.rn.f32 	%f147, %f691, %f705, %f713;
	fma.rn.f32 	%f148, %f691, %f706, %f714;
	fma.rn.f32 	%f149, %f692, %f699, %f715;
	fma.rn.f32 	%f150, %f692, %f700, %f716;
	fma.rn.f32 	%f151, %f692, %f701, %f717;
	fma.rn.f32 	%f152, %f692, %f702, %f718;
	fma.rn.f32 	%f153, %f692, %f703, %f719;
	fma.rn.f32 	%f154, %f692, %f704, %f720;
	fma.rn.f32 	%f155, %f692, %f705, %f721;
	fma.rn.f32 	%f156, %f692, %f706, %f722;
	fma.rn.f32 	%f157, %f693, %f699, %f723;
	fma.rn.f32 	%f158, %f693, %f700, %f724;
	fma.rn.f32 	%f159, %f693, %f701, %f725;
	fma.rn.f32 	%f160, %f693, %f702, %f726;
	fma.rn.f32 	%f161, %f693, %f703, %f727;
	fma.rn.f32 	%f162, %f693, %f704, %f728;
	fma.rn.f32 	%f163, %f693, %f705, %f729;
	fma.rn.f32 	%f164, %f693, %f706, %f730;
	fma.rn.f32 	%f165, %f694, %f699, %f731;
	fma.rn.f32 	%f166, %f694, %f700, %f732;
	fma.rn.f32 	%f167, %f694, %f701, %f733;
	fma.rn.f32 	%f168, %f694, %f702, %f734;
	fma.rn.f32 	%f169, %f694, %f703, %f735;
	fma.rn.f32 	%f170, %f694, %f704, %f736;
	fma.rn.f32 	%f171, %f694, %f705, %f737;
	fma.rn.f32 	%f172, %f694, %f706, %f738;
	fma.rn.f32 	%f173, %f695, %f699, %f739;
	fma.rn.f32 	%f174, %f695, %f700, %f740;
	fma.rn.f32 	%f175, %f695, %f701, %f741;
	fma.rn.f32 	%f176, %f695, %f702, %f742;
	fma.rn.f32 	%f177, %f695, %f703, %f743;
	fma.rn.f32 	%f178, %f695, %f704, %f744;
	fma.rn.f32 	%f179, %f695, %f705, %f745;
	fma.rn.f32 	%f180, %f695, %f706, %f746;
	fma.rn.f32 	%f181, %f696, %f699, %f747;
	fma.rn.f32 	%f182, %f696, %f700, %f748;
	fma.rn.f32 	%f183, %f696, %f701, %f749;
	fma.rn.f32 	%f184, %f696, %f702, %f750;
	fma.rn.f32 	%f185, %f696, %f703, %f751;
	fma.rn.f32 	%f186, %f696, %f704, %f752;
	fma.rn.f32 	%f187, %f696, %f705, %f753;
	fma.rn.f32 	%f188, %f696, %f706, %f754;
	fma.rn.f32 	%f189, %f697, %f699, %f755;
	fma.rn.f32 	%f190, %f697, %f700, %f756;
	fma.rn.f32 	%f191, %f697, %f701, %f757;
	fma.rn.f32 	%f192, %f697, %f702, %f758;
	fma.rn.f32 	%f193, %f697, %f703, %f759;
	fma.rn.f32 	%f194, %f697, %f704, %f760;
	fma.rn.f32 	%f195, %f697, %f705, %f761;
	fma.rn.f32 	%f196, %f697, %f706, %f762;
	fma.rn.f32 	%f197, %f698, %f699, %f763;
	fma.rn.f32 	%f198, %f698, %f700, %f764;
	fma.rn.f32 	%f199, %f698, %f701, %f765;
	fma.rn.f32 	%f200, %f698, %f702, %f766;
	fma.rn.f32 	%f201, %f698, %f703, %f767;
	fma.rn.f32 	%f202, %f698, %f704, %f768;
	fma.rn.f32 	%f203, %f698, %f705, %f769;
	fma.rn.f32 	%f204, %f698, %f706, %f770;
	mov.u32 	%r101, %r99;
	@%p2 bra 	$L__BB0_5;
	xor.b32  	%r101, %r99, 1;
	shl.b32 	%r58, %r99, 12;
	mov.u32 	%r59, _ZZ5SgemmILi128ELi8ELi128ELi8ELi8ELb0EEvPfS0_S0_iiiE2As;
	add.s32 	%r60, %r59, %r58;
	mov.u32 	%r61, %tid.x;
	shl.b32 	%r62, %r61, 11;
	and.b32  	%r63, %r62, 2048;
	add.s32 	%r64, %r60, %r63;
	mov.u32 	%r65, %tid.y;
	shl.b32 	%r66, %r65, 4;
	add.s32 	%r67, %r66, %r61;
	cvt.u16.u32 	%rs1, %r61;
	cvt.u16.u32 	%rs2, %r66;
	add.s16 	%rs3, %rs2, %rs1;
	shr.u16 	%rs4, %rs3, 1;
	mul.wide.u16 	%r68, %rs4, 4;
	add.s32 	%r69, %r64, %r68;
	st.shared.f32 	[%r69], %f862;
	st.shared.f32 	[%r69+512], %f861;
	st.shared.f32 	[%r69+1024], %f860;
	st.shared.f32 	[%r69+1536], %f859;
	shl.b32 	%r70, %r67, 4;
	and.b32  	%r71, %r70, 523776;
	mov.u32 	%r72, _ZZ5SgemmILi128ELi8ELi128ELi8ELi8ELb0EEvPfS0_S0_iiiE2Bs;
	add.s32 	%r73, %r72, %r71;
	and.b32  	%r74, %r70, 496;
	add.s32 	%r75, %r73, %r74;
	add.s32 	%r76, %r75, %r58;
	st.shared.v4.f32 	[%r76], {%f866, %f865, %f864, %f863};
	bar.sync 	0;
$L__BB0_5:
	ld.param.u32 	%r98, [_Z5SgemmILi128ELi8ELi128ELi8ELi8ELb0EEvPfS0_S0_iii_param_5];
	setp.lt.s32 	%p3, %r100, %r98;
	shl.b32 	%r77, %r99, 12;
	mov.u32 	%r78, _ZZ5SgemmILi128ELi8ELi128ELi8ELi8ELb0EEvPfS0_S0_iiiE2As;
	add.s32 	%r79, %r78, %r77;
	mov.u32 	%r80, %tid.y;
	shl.b32 	%r6, %r80, 3;
	shl.b32 	%r81, %r80, 5;
	add.s32 	%r82, %r79, %r81;
	ld.shared.v4.f32 	{%f842, %f841, %f840, %f839}, [%r82];
	ld.shared.v4.f32 	{%f838, %f837, %f836, %f835}, [%r82+16];
	mov.u32 	%r83, _ZZ5SgemmILi128ELi8ELi128ELi8ELi8ELb0EEvPfS0_S0_iiiE2Bs;
	add.s32 	%r84, %r83, %r77;
	mov.u32 	%r85, %tid.x;
	shl.b32 	%r7, %r85, 3;
	shl.b32 	%r86, %r85, 5;
	add.s32 	%r87, %r84, %r86;
	ld.shared.v4.f32 	{%f850, %f849, %f848, %f847}, [%r87];
	ld.shared.v4.f32 	{%f846, %f845, %f844, %f843}, [%r87+16];
	fma.rn.f32 	%f834, %f128, %f136, %f141;
	fma.rn.f32 	%f833, %f128, %f135, %f142;
	fma.rn.f32 	%f832, %f128, %f134, %f143;
	fma.rn.f32 	%f831, %f128, %f133, %f144;
	fma.rn.f32 	%f830, %f128, %f140, %f145;
	fma.rn.f32 	%f829, %f128, %f139, %f146;
	fma.rn.f32 	%f828, %f128, %f138, %f147;
	fma.rn.f32 	%f827, %f128, %f137, %f148;
	fma.rn.f32 	%f826, %f127, %f136, %f149;
	fma.rn.f32 	%f825, %f127, %f135, %f150;
	fma.rn.f32 	%f824, %f127, %f134, %f151;
	fma.rn.f32 	%f823, %f127, %f133, %f152;
	fma.rn.f32 	%f822, %f127, %f140, %f153;
	fma.rn.f32 	%f821, %f127, %f139, %f154;
	fma.rn.f32 	%f820, %f127, %f138, %f155;
	fma.rn.f32 	%f819, %f127, %f137, %f156;
	fma.rn.f32 	%f818, %f126, %f136, %f157;
	fma.rn.f32 	%f817, %f126, %f135, %f158;
	fma.rn.f32 	%f816, %f126, %f134, %f159;
	fma.rn.f32 	%f815, %f126, %f133, %f160;
	fma.rn.f32 	%f814, %f126, %f140, %f161;
	fma.rn.f32 	%f813, %f126, %f139, %f162;
	fma.rn.f32 	%f812, %f126, %f138, %f163;
	fma.rn.f32 	%f811, %f126, %f137, %f164;
	fma.rn.f32 	%f810, %f125, %f136, %f165;
	fma.rn.f32 	%f809, %f125, %f135, %f166;
	fma.rn.f32 	%f808, %f125, %f134, %f167;
	fma.rn.f32 	%f807, %f125, %f133, %f168;
	fma.rn.f32 	%f806, %f125, %f140, %f169;
	fma.rn.f32 	%f805, %f125, %f139, %f170;
	fma.rn.f32 	%f804, %f125, %f138, %f171;
	fma.rn.f32 	%f803, %f125, %f137, %f172;
	fma.rn.f32 	%f802, %f132, %f136, %f173;
	fma.rn.f32 	%f801, %f132, %f135, %f174;
	fma.rn.f32 	%f800, %f132, %f134, %f175;
	fma.rn.f32 	%f799, %f132, %f133, %f176;
	fma.rn.f32 	%f798, %f132, %f140, %f177;
	fma.rn.f32 	%f797, %f132, %f139, %f178;
	fma.rn.f32 	%f796, %f132, %f138, %f179;
	fma.rn.f32 	%f795, %f132, %f137, %f180;
	fma.rn.f32 	%f794, %f131, %f136, %f181;
	fma.rn.f32 	%f793, %f131, %f135, %f182;
	fma.rn.f32 	%f792, %f131, %f134, %f183;
	fma.rn.f32 	%f791, %f131, %f133, %f184;
	fma.rn.f32 	%f790, %f131, %f140, %f185;
	fma.rn.f32 	%f789, %f131, %f139, %f186;
	fma.rn.f32 	%f788, %f131, %f138, %f187;
	fma.rn.f32 	%f787, %f131, %f137, %f188;
	fma.rn.f32 	%f786, %f130, %f136, %f189;
	fma.rn.f32 	%f785, %f130, %f135, %f190;
	fma.rn.f32 	%f784, %f130, %f134, %f191;
	fma.rn.f32 	%f783, %f130, %f133, %f192;
	fma.rn.f32 	%f782, %f130, %f140, %f193;
	fma.rn.f32 	%f781, %f130, %f139, %f194;
	fma.rn.f32 	%f780, %f130, %f138, %f195;
	fma.rn.f32 	%f779, %f130, %f137, %f196;
	fma.rn.f32 	%f778, %f129, %f136, %f197;
	fma.rn.f32 	%f777, %f129, %f135, %f198;
	fma.rn.f32 	%f776, %f129, %f134, %f199;
	fma.rn.f32 	%f775, %f129, %f133, %f200;
	fma.rn.f32 	%f774, %f129, %f140, %f201;
	fma.rn.f32 	%f773, %f129, %f139, %f202;
	fma.rn.f32 	%f772, %f129, %f138, %f203;
	fma.rn.f32 	%f771, %f129, %f137, %f204;
	add.s64 	%rd32, %rd32, 32;
	add.s64 	%rd31, %rd31, 32;
	mov.u32 	%r99, %r101;
	@%p3 bra 	$L__BB0_1;
	ld.param.u32 	%r95, [_Z5SgemmILi128ELi8ELi128ELi8ELi8ELb0EEvPfS0_S0_iii_param_4];
	ld.param.u64 	%rd30, [_Z5SgemmILi128ELi8ELi128ELi8ELi8ELb0EEvPfS0_S0_iii_param_2];
	cvta.to.global.u64 	%rd19, %rd30;
	mov.u32 	%r88, %ctaid.y;
	shl.b32 	%r89, %r88, 7;
	add.s32 	%r90, %r89, %r6;
	mov.u32 	%r91, %ctaid.x;
	shl.b32 	%r92, %r91, 7;
	add.s32 	%r93, %r90, %r92;
	add.s32 	%r94, %r93, %r7;
	mul.wide.s32 	%rd20, %r94, 4;
	add.s64 	%rd21, %rd19, %rd20;
	st.global.v4.f32 	[%rd21], {%f834, %f833, %f832, %f831};
	st.global.v4.f32 	[%rd21+16], {%f830, %f829, %f828, %f827};
	mul.wide.s32 	%rd22, %r95, 4;
	add.s64 	%rd23, %rd21, %rd22;
	st.global.v4.f32 	[%rd23], {%f826, %f825, %f824, %f823};
	st.global.v4.f32 	[%rd23+16], {%f822, %f821, %f820, %f819};
	add.s64 	%rd24, %rd23, %rd22;
	st.global.v4.f32 	[%rd24], {%f818, %f817, %f816, %f815};
	st.global.v4.f32 	[%rd24+16], {%f814, %f813, %f812, %f811};
	add.s64 	%rd25, %rd24, %rd22;
	st.global.v4.f32 	[%rd25], {%f810, %f809, %f808, %f807};
	st.global.v4.f32 	[%rd25+16], {%f806, %f805, %f804, %f803};
	add.s64 	%rd26, %rd25, %rd22;
	st.global.v4.f32 	[%rd26], {%f802, %f801, %f800, %f799};
	st.global.v4.f32 	[%rd26+16], {%f798, %f797, %f796, %f795};
	add.s64 	%rd27, %rd26, %rd22;
	st.global.v4.f32 	[%rd27], {%f794, %f793, %f792, %f791};
	st.global.v4.f32 	[%rd27+16], {%f790, %f789, %f788, %f787};
	add.s64 	%rd28, %rd27, %rd22;
	st.global.v4.f32 	[%rd28], {%f786, %f785, %f784, %f783};
	st.global.v4.f32 	[%rd28+16], {%f782, %f781, %f780, %f779};
	add.s64 	%rd29, %rd28, %rd22;
	st.global.v4.f32 	[%rd29], {%f778, %f777, %f776, %f775};
	st.global.v4.f32 	[%rd29+16], {%f774, %f773, %f772, %f771};
	ret;

}


// ===== COMPILED SASS (sm_100) =====

	.target	sm_100

	.elftype	@"ET_EXEC"


//--------------------- .note.nv.tkinfo           --------------------------
	.section	.note.nv.tkinfo,"",@"SHT_NOTE"
	.sectionflags	@"SHF_NOTE_NV_TKINFO"
	.tkinfo
        /*0018*/ 	.word	0x00000002
        /*0030*/ 	.string	""
        /*0030*/ 	.string	"ptxas"
        /*0030*/ 	.string	"Cuda compilation tools, release 13.0, V13.0.88"
        /*0030*/ 	.string	"Build cuda_13.0.r13.0/compiler.36424714_0"
        /*0030*/ 	.string	"-arch sm_100 -m 64 "



//--------------------- .note.nv.cuinfo           --------------------------
	.section	.note.nv.cuinfo,"",@"SHT_NOTE"
	.sectionflags	@"SHF_NOTE_NV_CUINFO"
        /*0018*/ 	.short	0x0002
        /*001a*/ 	.short	0x0064
        /*001c*/ 	.short	0x0082
	.zero		2


//--------------------- .nv.info                  --------------------------
	.section	.nv.info,"",@"SHT_CUDA_INFO"
	.align	4


	//----- nvinfo : EIATTR_REGCOUNT
	.align		4
        /*0000*/ 	.byte	0x04, 0x2f
        /*0002*/ 	.short	(.L_1 - .L_0)
	.align		4
.L_0:
        /*0004*/ 	.word	index@(_Z5SgemmILi128ELi8ELi128ELi8ELi8ELb0EEvPfS0_S0_iii)
        /*0008*/ 	.word	0x0000007d


	//----- nvinfo : EIATTR_FRAME_SIZE
	.align		4
.L_1:
        /*000c*/ 	.byte	0x04, 0x11
        /*000e*/ 	.short	(.L_3 - .L_2)
	.align		4
.L_2:
        /*0010*/ 	.word	index@(_Z5SgemmILi128ELi8ELi128ELi8ELi8ELb0EEvPfS0_S0_iii)
        /*0014*/ 	.word	0x00000000


	//----- nvinfo : EIATTR_MIN_STACK_SIZE
	.align		4
.L_3:
        /*0018*/ 	.byte	0x04, 0x12
        /*001a*/ 	.short	(.L_5 - .L_4)
	.align		4
.L_4:
        /*001c*/ 	.word	index@(_Z5SgemmILi128ELi8ELi128ELi8ELi8ELb0EEvPfS0_S0_iii)
        /*0020*/ 	.word	0x00000000
.L_5:


//--------------------- .nv.compat                --------------------------
	.section	.nv.compat,"",@"SHT_CUDA_COMPAT_INFO"
	.align	4
        /*0000*/ 	.byte	0x02, 0x09, 0x00, 0x00, 0x02, 0x02, 0x01, 0x00, 0x02, 0x05, 0x05, 0x00, 0x03, 0x07, 0x01, 0x01
        /*0010*/ 	.byte	0x02, 0x03, 0x00, 0x00, 0x02, 0x06, 0x01, 0x00, 0x04, 0x0b, 0x08, 0x00, 0x09, 0x00, 0x00, 0x00
        /*0020*/ 	.byte	0x00, 0x00, 0x00, 0x00


//--------------------- .nv.info._Z5SgemmILi128ELi8ELi128ELi8ELi8ELb0EEvPfS0_S0_iii --------------------------
	.section	.nv.info._Z5SgemmILi128ELi8ELi128ELi8ELi8ELb0EEvPfS0_S0_iii,"",@"SHT_CUDA_INFO"
	.sectionflags	@""
	.align	4


	//----- nvinfo : EIATTR_CUDA_API_VERSION
	.align		4
        /*0000*/ 	.byte	0x04, 0x37
        /*0002*/ 	.short	(.L_7 - .L_6)
.L_6:
        /*0004*/ 	.word	0x00000082


	//----- nvinfo : EIATTR_KPARAM_INFO
	.align		4
.L_7:
        /*0008*/ 	.byte	0x04, 0x17
        /*000a*/ 	.short	(.L_9 - .L_8)
.L_8:
        /*000c*/ 	.word	0x00000000
        /*0010*/ 	.short	0x0005
        /*0012*/ 	.short	0x0020
        /*0014*/ 	.byte	0x00, 0xf0, 0x11, 0x00


	//----- nvinfo : EIATTR_KPARAM_INFO
	.align		4
.L_9:
        /*0018*/ 	.byte	0x04, 0x17
        /*001a*/ 	.short	(.L_11 - .L_10)
.L_10:
        /*001c*/ 	.word	0x00000000
        /*0020*/ 	.short	0x0004
        /*0022*/ 	.short	0x001c
        /*0024*/ 	.byte	0x00, 0xf0, 0x11, 0x00


	//----- nvinfo : EIATTR_KPARAM_INFO
	.align		4
.L_11:
        /*0028*/ 	.byte	0x04, 0x17
        /*002a*/ 	.short	(.L_13 - .L_12)
.L_12:
        /*002c*/ 	.word	0x00000000
        /*0030*/ 	.short	0x0003
        /*0032*/ 	.short	0x0018
        /*0034*/ 	.byte	0x00, 0xf0, 0x11, 0x00


	//----- nvinfo : EIATTR_KPARAM_INFO
	.align		4
.L_13:
        /*0038*/ 	.byte	0x04, 0x17
        /*003a*/ 	.short	(.L_15 - .L_14)
.L_14:
        /*003c*/ 	.word	0x00000000
        /*0040*/ 	.short	0x0002
        /*0042*/ 	.short	0x0010
        /*0044*/ 	.byte	0x00, 0xf5, 0x21, 0x00


	//----- nvinfo : EIATTR_KPARAM_INFO
	.align		4
.L_15:
        /*0048*/ 	.byte	0x04, 0x17
        /*004a*/ 	.short	(.L_17 - .L_16)
.L_16:
        /*004c*/ 	.word	0x00000000
        /*0050*/ 	.short	0x0001
        /*0052*/ 	.short	0x0008
        /*0054*/ 	.byte	0x00, 0xf5, 0x21, 0x00


	//----- nvinfo : EIATTR_KPARAM_INFO
	.align		4
.L_17:
        /*0058*/ 	.byte	0x04, 0x17
        /*005a*/ 	.short	(.L_19 - .L_18)
.L_18:
        /*005c*/ 	.word	0x00000000
        /*0060*/ 	.short	0x0000
        /*0062*/ 	.short	0x0000
        /*0064*/ 	.byte	0x00, 0xf5, 0x21, 0x00


	//----- nvinfo : EIATTR_SPARSE_MMA_MASK
	.align		4
.L_19:
        /*0068*/ 	.byte	0x03, 0x50
        /*006a*/ 	.short	0x0000


	//----- nvinfo : EIATTR_MAXREG_COUNT
	.align		4
        /*006c*/ 	.byte	0x03, 0x1b
        /*006e*/ 	.short	0x00ff


	//----- nvinfo : EIATTR_NUM_BARRIERS
	.align		4
        /*0070*/ 	.byte	0x02, 0x4c
        /*0072*/ 	.byte	0x01
	.zero		1


	//----- nvinfo : EIATTR_MERCURY_ISA_VERSION
	.align		4
        /*0074*/ 	.byte	0x03, 0x5f
        /*0076*/ 	.short	0x0101


	//----- nvinfo : EIATTR_VRC_CTA_INIT_COUNT
	.align		4
        /*0078*/ 	.byte	0x02, 0x4a
	.zero		1
	.zero		1


	//----- nvinfo : EIATTR_EXIT_INSTR_OFFSETS
	.align		4
        /*007c*/ 	.byte	0x04, 0x1c
        /*007e*/ 	.short	(.L_21 - .L_20)


	//   ....[0]....
.L_20:
        /*0080*/ 	.word	0x00002d20


	//----- nvinfo : EIATTR_CBANK_PARAM_SIZE
	.align		4
.L_21:
        /*0084*/ 	.byte	0x03, 0x19
        /*0086*/ 	.short	0x0024


	//----- nvinfo : EIATTR_PARAM_CBANK
	.align		4
        /*0088*/ 	.byte	0x04, 0x0a
        /*008a*/ 	.short	(.L_23 - .L_22)
	.align		4
.L_22:
        /*008c*/ 	.word	index@(.nv.constant0._Z5SgemmILi128ELi8ELi128ELi8ELi8ELb0EEvPfS0_S0_iii)
        /*0090*/ 	.short	0x0380
        /*0092*/ 	.short	0x0024


	//----- nvinfo : EIATTR_SW_WAR
	.align		4
.L_23:
        /*0094*/ 	.byte	0x04, 0x36
        /*0096*/ 	.short	(.L_25 - .L_24)
.L_24:
        /*0098*/ 	.word	0x00000008
.L_25:


//--------------------- .nv.callgraph             --------------------------
	.section	.nv.callgraph,"",@"SHT_CUDA_CALLGRAPH"
	.align	4
	.sectionentsize	8
	.align		4
        /*0000*/ 	.word	0x00000000
	.align		4
        /*0004*/ 	.word	0xffffffff
	.align		4
        /*0008*/ 	.word	0x00000000
	.align		4
        /*000c*/ 	.word	0xfffffffe
	.align		4
        /*0010*/ 	.word	0x00000000
	.align		4
        /*0014*/ 	.word	0xfffffffd
	.align		4
        /*0018*/ 	.word	0x00000000
	.align		4
        /*001c*/ 	.word	0xfffffffc


//--------------------- .text._Z5SgemmILi128ELi8ELi128ELi8ELi8ELb0EEvPfS0_S0_iii --------------------------
	.section	.text._Z5SgemmILi128ELi8ELi128ELi8ELi8ELb0EEvPfS0_S0_iii,"ax",@progbits
	.align	128
        .global         _Z5SgemmILi128ELi8ELi128ELi8ELi8ELb0EEvPfS0_S0_iii
        .type           _Z5SgemmILi128ELi8ELi128ELi8ELi8ELb0EEvPfS0_S0_iii,@function
        .size           _Z5SgemmILi128ELi8ELi128ELi8ELi8ELb0EEvPfS0_S0_iii,(.L_x_3 - _Z5SgemmILi128ELi8ELi128ELi8ELi8ELb0EEvPfS0_S0_iii)
        .other          _Z5SgemmILi128ELi8ELi128ELi8ELi8ELb0EEvPfS0_S0_iii,@"STO_CUDA_ENTRY STV_DEFAULT"
_Z5SgemmILi128ELi8ELi128ELi8ELi8ELb0EEvPfS0_S0_iii:
.text._Z5SgemmILi128ELi8ELi128ELi8ELi8ELb0EEvPfS0_S0_iii:
[----:B------:R-:W-:Y:S01]  /*0000*/  LDC R1, c[0x0][0x37c] ;  /* 0x0000df00ff017b82 */ /* 0x000fe20000000800 */
[----:B------:R-:W0:Y:S07]  /*0010*/  S2R R10, SR_TID.X ;  /* 0x00000000000a7919 */ /* 0x000e2e0000002100 */
[----:B------:R-:W1:Y:S01]  /*0020*/  S2UR UR4, SR_CTAID.Y ;  /* 0x00000000000479c3 */ /* 0x000e620000002600 */
[----:B------:R-:W2:Y:S01]  /*0030*/  LDCU.64 UR6, c[0x0][0x380] ;  /* 0x00007000ff0677ac */ /* 0x000ea20008000a00 */
[----:B------:R-:W3:Y:S01]  /*0040*/  S2R R17, SR_TID.Y ;  /* 0x0000000000117919 */ /* 0x000ee20000002200 */
[----:B------:R-:W4:Y:S01]  /*0050*/  LDCU.64 UR8, c[0x0][0x358] ;  /* 0x00006b00ff0877ac */ /* 0x000f220008000a00 */
[----:B------:R-:W5:Y:S04]  /*0060*/  S2R R11, SR_CTAID.X ;  /* 0x00000000000b7919 */ /* 0x000f680000002500 */
[----:B------:R-:W1:Y:S08]  /*0070*/  LDC R7, c[0x0][0x3a0] ;  /* 0x0000e800ff077b82 */ /* 0x000e700000000800 */
[----:B------:R-:W4:Y:S01]  /*0080*/  LDC.64 R4, c[0x0][0x388] ;  /* 0x0000e200ff047b82 */ /* 0x000f220000000a00 */
[----:B0-----:R-:W-:Y:S01]  /*0090*/  SHF.L.U32 R2, R10, 0x2, RZ ;  /* 0x000000020a027819 */ /* 0x001fe200000006ff */
[----:B-1----:R-:W-:Y:S01]  /*00a0*/  IMAD R7, R7, UR4, RZ ;  /* 0x0000000407077c24 */ /* 0x002fe2000f8e02ff */
[----:B---3--:R-:W-:-:S02]  /*00b0*/  LEA R0, R17, R10, 0x4 ;  /* 0x0000000a11007211 */ /* 0x008fc400078e20ff */
[----:B------:R-:W-:Y:S02]  /*00c0*/  LOP3.LUT R3, R2, 0x4, RZ, 0xc0, !PT ;  /* 0x0000000402037812 */ /* 0x000fe400078ec0ff */
[----:B------:R-:W-:Y:S02]  /*00d0*/  SHF.R.U32.HI R6, RZ, 0x1, R0 ;  /* 0x00000001ff067819 */ /* 0x000fe40000011600 */
[----:B------:R-:W-:Y:S02]  /*00e0*/  SHF.L.U32 R9, R7, 0x7, RZ ;  /* 0x0000000707097819 */ /* 0x000fe400000006ff */
[----:B------:R-:W-:Y:S02]  /*00f0*/  IADD3 R8, PT, PT, R6, R3, RZ ;  /* 0x0000000306087210 */ /* 0x000fe40007ffe0ff */
[----:B------:R-:W-:Y:S02]  /*0100*/  SHF.L.U32 R2, R0, 0x2, RZ ;  /* 0x0000000200027819 */ /* 0x000fe400000006ff */
[----:B------:R-:W-:-:S02]  /*0110*/  IADD3 R3, P0, PT, R9, R8, RZ ;  /* 0x0000000809037210 */ /* 0x000fc40007f1e0ff */
[----:B------:R-:W-:Y:S02]  /*0120*/  SHF.R.U32.HI R7, RZ, 0x5, R0 ;  /* 0x00000005ff077819 */ /* 0x000fe40000011600 */
[----:B------:R-:W-:Y:S02]  /*0130*/  LOP3.LUT R8, R2, 0x7c, RZ, 0xc0, !PT ;  /* 0x0000007c02087812 */ /* 0x000fe400078ec0ff */
[----:B------:R-:W-:Y:S02]  /*0140*/  LEA.HI.X.SX32 R12, R9, RZ, 0x1, P0 ;  /* 0x000000ff090c7211 */ /* 0x000fe400000f0eff */
[----:B------:R-:W-:Y:S02]  /*0150*/  IADD3 R8, PT, PT, R7, R8, RZ ;  /* 0x0000000807087210 */ /* 0x000fe40007ffe0ff */
[----:B--2---:R-:W-:Y:S02]  /*0160*/  LEA R2, P0, R3, UR6, 0x2 ;  /* 0x0000000603027c11 */ /* 0x004fe4000f8010ff */
[----:B-----5:R-:W-:-:S02]  /*0170*/  LEA R9, R11, R8, 0x7 ;  /* 0x000000080b097211 */ /* 0x020fc400078e38ff */
[----:B------:R-:W-:-:S03]  /*0180*/  LEA.HI.X R3, R3, UR7, R12, 0x2, P0 ;  /* 0x0000000703037c11 */ /* 0x000fc600080f140c */
[----:B----4-:R-:W-:Y:S02]  /*0190*/  IMAD.WIDE.U32 R4, R9, 0x4, R4 ;  /* 0x0000000409047825 */ /* 0x010fe400078e0004 */
[----:B------:R-:W2:Y:S04]  /*01a0*/  LDG.E.128.CONSTANT R92, desc[UR8][R2.64] ;  /* 0x00000008025c7981 */ /* 0x000ea8000c1e9d00 */
[----:B------:R0:W3:Y:S01]  /*01b0*/  LDG.E.128.CONSTANT R12, desc[UR8][R4.64] ;  /* 0x00000008040c7981 */ /* 0x0000e2000c1e9d00 */
[----:B------:R-:W1:Y:S01]  /*01c0*/  S2UR UR6, SR_CgaCtaId ;  /* 0x00000000000679c3 */ /* 0x000e620000008800 */
[----:B------:R-:W-:Y:S01]  /*01d0*/  UMOV UR4, 0x400 ;  /* 0x0000040000047882 */ /* 0x000fe20000000000 */
[----:B------:R-:W-:Y:S01]  /*01e0*/  SHF.L.U32 R8, R10, 0xb, RZ ;  /* 0x0000000b0a087819 */ /* 0x000fe200000006ff */
[----:B------:R-:W-:Y:S01]  /*01f0*/  UIADD3 UR5, UPT, UPT, UR4, 0x2000, URZ ;  /* 0x0000200004057890 */ /* 0x000fe2000fffe0ff */
[----:B------:R-:W-:-:S02]  /*0200*/  SHF.L.U32 R0, R0, 0x4, RZ ;  /* 0x0000000400007819 */ /* 0x000fc400000006ff */
[----:B------:R-:W-:Y:S02]  /*0210*/  CS2R R98, SRZ ;  /* 0x0000000000627805 */ /* 0x000fe4000001ff00 */
[----:B------:R-:W-:Y:S02]  /*0220*/  LOP3.LUT R8, R8, 0x800, RZ, 0xc0, !PT ;  /* 0x0000080008087812 */ /* 0x000fe400078ec0ff */
[----:B------:R-:W-:Y:S02]  /*0230*/  CS2R R96, SRZ ;  /* 0x0000000000607805 */ /* 0x000fe4000001ff00 */
[----:B------:R-:W-:Y:S02]  /*0240*/  LOP3.LUT R0, R0, 0x1f0, RZ, 0xc0, !PT ;  /* 0x000001f000007812 */ /* 0x000fe400078ec0ff */
[----:B------:R-:W-:Y:S02]  /*0250*/  CS2R R90, SRZ ;  /* 0x00000000005a7805 */ /* 0x000fe4000001ff00 */
[----:B------:R-:W-:-:S02]  /*0260*/  CS2R R88, SRZ ;  /* 0x0000000000587805 */ /* 0x000fc4000001ff00 */
[----:B------:R-:W-:Y:S02]  /*0270*/  CS2R R86, SRZ ;  /* 0x0000000000567805 */ /* 0x000fe4000001ff00 */
[----:B------:R-:W-:Y:S02]  /*0280*/  CS2R R84, SRZ ;  /* 0x0000000000547805 */ /* 0x000fe4000001ff00 */
[----:B------:R-:W-:Y:S02]  /*0290*/  CS2R R82, SRZ ;  /* 0x0000000000527805 */ /* 0x000fe4000001ff00 */
[----:B------:R-:W-:Y:S02]  /*02a0*/  CS2R R80, SRZ ;  /* 0x0000000000507805 */ /* 0x000fe4000001ff00 */
        /* <DEDUP_REMOVED lines=8> */
[----:B------:R-:W-:Y:S01]  /*0330*/  CS2R R62, SRZ ;  /* 0x00000000003e7805 */ /* 0x000fe2000001ff00 */
[----:B-1----:R-:W-:Y:S01]  /*0340*/  ULEA UR4, UR6, UR4, 0x18 ;  /* 0x0000000406047291 */ /* 0x002fe2000f8ec0ff */
[----:B------:R-:W-:Y:S01]  /*0350*/  CS2R R60, SRZ ;  /* 0x00000000003c7805 */ /* 0x000fe2000001ff00 */
[----:B------:R-:W-:Y:S01]  /*0360*/  ULEA UR5, UR6, UR5, 0x18 ;  /* 0x0000000506057291 */ /* 0x000fe2000f8ec0ff */
[----:B------:R-:W-:Y:S02]  /*0370*/  CS2R R42, SRZ ;  /* 0x00000000002a7805 */ /* 0x000fe4000001ff00 */
[----:B------:R-:W-:Y:S02]  /*0380*/  CS2R R40, SRZ ;  /* 0x0000000000287805 */ /* 0x000fe4000001ff00 */
[----:B------:R-:W-:Y:S02]  /*0390*/  CS2R R38, SRZ ;  /* 0x0000000000267805 */ /* 0x000fe4000001ff00 */
[----:B------:R-:W-:-:S02]  /*03a0*/  IADD3 R9, PT, PT, R8, UR4, RZ ;  /* 0x0000000408097c10 */ /* 0x000fc4000fffe0ff */
[----:B------:R-:W-:Y:S02]  /*03b0*/  CS2R R36, SRZ ;  /* 0x0000000000247805 */ /* 0x000fe4000001ff00 */
[----:B------:R-:W-:Y:S02]  /*03c0*/  LEA R7, R7, UR5, 0x9 ;  /* 0x0000000507077c11 */ /* 0x000fe4000f8e48ff */
[----:B------:R-:W-:Y:S02]  /*03d0*/  CS2R R34, SRZ ;  /* 0x0000000000227805 */ /* 0x000fe4000001ff00 */
[----:B------:R-:W-:Y:S02]  /*03e0*/  LEA R9, R6, R9, 0x2 ;  /* 0x0000000906097211 */ /* 0x000fe400078e10ff */
[----:B------:R-:W-:Y:S02]  /*03f0*/  CS2R R32, SRZ ;  /* 0x0000000000207805 */ /* 0x000fe4000001ff00 */
[----:B------:R-:W-:-:S02]  /*0400*/  IADD3 R0, PT, PT, R7, R0, RZ ;  /* 0x0000000007007210 */ /* 0x000fc40007ffe0ff */
[----:B------:R-:W-:Y:S02]  /*0410*/  CS2R R30, SRZ ;  /* 0x00000000001e7805 */ /* 0x000fe4000001ff00 */
[----:B------:R-:W-:Y:S02]  /*0420*/  IADD3 R7, P0, PT, R4, 0x20, RZ ;  /* 0x0000002004077810 */ /* 0x000fe40007f1e0ff */
[----:B------:R-:W-:Y:S02]  /*0430*/  CS2R R28, SRZ ;  /* 0x00000000001c7805 */ /* 0x000fe4000001ff00 */
[----:B0-----:R-:W-:Y:S02]  /*0440*/  LEA R4, R10, UR5, 0x5 ;  /* 0x000000050a047c11 */ /* 0x001fe4000f8e28ff */
[----:B------:R-:W-:Y:S02]  /*0450*/  CS2R R26, SRZ ;  /* 0x00000000001a7805 */ /* 0x000fe4000001ff00 */
[----:B------:R-:W-:Y:S01]  /*0460*/  IADD3.X R6, PT, PT, RZ, R5, RZ, P0, !PT ;  /* 0x00000005ff067210 */ /* 0x000fe200007fe4ff */
[----:B------:R-:W-:Y:S01]  /*0470*/  HFMA2 R5, -RZ, RZ, 0, 5.9604644775390625e-08 ;  /* 0x00000001ff057431 */ /* 0x000fe200000001ff */
[----:B------:R-:W-:-:S02]  /*0480*/  CS2R R24, SRZ ;  /* 0x0000000000187805 */ /* 0x000fc4000001ff00 */
[----:B------:R-:W-:Y:S02]  /*0490*/  CS2R R22, SRZ ;  /* 0x0000000000167805 */ /* 0x000fe4000001ff00 */
[----:B------:R-:W-:Y:S02]  /*04a0*/  CS2R R20, SRZ ;  /* 0x0000000000147805 */ /* 0x000fe4000001ff00 */
[----:B------:R-:W-:Y:S01]  /*04b0*/  CS2R R18, SRZ ;  /* 0x0000000000127805 */ /* 0x000fe2000001ff00 */
[----:B--2---:R-:W-:Y:S04]  /*04c0*/  STS [R9], R92 ;  /* 0x0000005c09007388 */ /* 0x004fe80000000800 */
[----:B------:R-:W-:Y:S04]  /*04d0*/  STS [R9+0x200], R93 ;  /* 0x0002005d09007388 */ /* 0x000fe80000000800 */
[----:B------:R-:W-:Y:S04]  /*04e0*/  STS [R9+0x400], R94 ;  /* 0x0004005e09007388 */ /* 0x000fe80000000800 */
[----:B------:R-:W-:Y:S04]  /*04f0*/  STS [R9+0x600], R95 ;  /* 0x0006005f09007388 */ /* 0x000fe80000000800 */
[----:B---3--:R0:W-:Y:S01]  /*0500*/  STS.128 [R0], R12 ;  /* 0x0000000c00007388 */ /* 0x0081e20000000c00 */
[----:B------:R-:W-:Y:S01]  /*0510*/  BAR.SYNC.DEFER_BLOCKING 0x0 ;  /* 0x0000000000007b1d */ /* 0x000fe20000010000 */
[----:B0-----:R-:W-:-:S02]  /*0520*/  LEA R0, R17, UR4, 0x5 ;  /* 0x0000000411007c11 */ /* 0x001fc4000f8e28ff */
[----:B------:R-:W-:-:S03]  /*0530*/  CS2R R16, SRZ ;  /* 0x0000000000107805 */ /* 0x000fc6000001ff00 */
[----:B------:R-:W-:Y:S01]  /*0540*/  UMOV UR4, URZ ;  /* 0x000000ff00047c82 */ /* 0x000fe20008000000 */
[----:B------:R-:W0:Y:S04]  /*0550*/  LDS.128 R56, [R0] ;  /* 0x0000000000387984 */ /* 0x000e280000000c00 */
[----:B------:R-:W1:Y:S04]  /*0560*/  LDS.128 R52, [R0+0x10] ;  /* 0x0000100000347984 */ /* 0x000e680000000c00 */
[----:B------:R-:W2:Y:S04]  /*0570*/  LDS.128 R48, [R4] ;  /* 0x0000000004307984 */ /* 0x000ea80000000c00 */
[----:B------:R3:W4:Y:S02]  /*0580*/  LDS.128 R44, [R4+0x10] ;  /* 0x00001000042c7984 */ /* 0x0007240000000c00 */
[----:B---3--:R-:W-:-:S04]  /*0590*/  IADD3 R4, P0, PT, R2, 0x20, RZ ;  /* 0x0000002002047810 */ /* 0x008fc80007f1e0ff */
[----:B------:R-:W-:-:S09]  /*05a0*/  IADD3.X R3, PT, PT, RZ, R3, RZ, P0, !PT ;  /* 0x00000003ff037210 */ /* 0x000fd200007fe4ff */
.L_x_1:
[----:B------:R-:W3:Y:S01]  /*05b0*/  S2R R11, SR_CgaCtaId ;  /* 0x00000000000b7919 */ /* 0x000ee20000008800 */
[-C--:B0---4-:R-:W-:Y:S01]  /*05c0*/  FFMA R118, R44, R56.reuse, R20 ;  /* 0x000000382c767223 */ /* 0x091fe20000000014 */
[----:B------:R-:W-:Y:S01]  /*05d0*/  MOV R20, 0x400 ;  /* 0x0000040000147802 */ /* 0x000fe20000000f00 */
[-C--:B--2---:R-:W-:Y:S01]  /*05e0*/  FFMA R119, R48, R56.reuse, R16 ;  /* 0x0000003830777223 */ /* 0x084fe20000000010 */
[----:B------:R-:W0:Y:S01]  /*05f0*/  S2R R2, SR_TID.Y ;  /* 0x0000000000027919 */ /* 0x000e220000002200 */
[----:B------:R-:W-:Y:S01]  /*0600*/  SHF.L.U32 R8, R5, 0xc, RZ ;  /* 0x0000000c05087819 */ /* 0x000fe200000006ff */
[-C--:B------:R-:W-:Y:S01]  /*0610*/  FFMA R117, R45, R56.reuse, R21 ;  /* 0x000000382d757223 */ /* 0x080fe20000000015 */
[----:B------:R-:W-:Y:S01]  /*0620*/  IADD3 R16, PT, PT, R20, 0x2000, RZ ;  /* 0x0000200014107810 */ /* 0x000fe20007ffe0ff */
[----:B------:R-:W2:Y:S01]  /*0630*/  S2R R0, SR_TID.X ;  /* 0x0000000000007919 */ /* 0x000ea20000002100 */
[----:B------:R-:W-:Y:S01]  /*0640*/  LOP3.LUT R8, R8, 0x1000, RZ, 0x3c, !PT ;  /* 0x0000100008087812 */ /* 0x000fe200078e3cff */
[-C--:B------:R-:W-:Y:S01]  /*0650*/  FFMA R101, R49, R56.reuse, R17 ;  /* 0x0000003831657223 */ /* 0x080fe20000000011 */
[-C--:B------:R-:W-:Y:S01]  /*0660*/  FFMA R10, R51, R56.reuse, R19 ;  /* 0x00000038330a7223 */ /* 0x080fe20000000013 */
[-C--:B------:R-:W-:Y:S01]  /*0670*/  FFMA R9, R46, R56.reuse, R22 ;  /* 0x000000382e097223 */ /* 0x080fe20000000016 */
[-C--:B------:R-:W-:Y:S01]  /*0680*/  FFMA R116, R47, R56.reuse, R23 ;  /* 0x000000382f747223 */ /* 0x080fe20000000017 */
[----:B------:R-:W-:Y:S01]  /*0690*/  FFMA R100, R50, R56, R18 ;  /* 0x0000003832647223 */ /* 0x000fe20000000012 */
[-C--:B------:R-:W-:Y:S01]  /*06a0*/  FFMA R109, R48, R57.reuse, R24 ;  /* 0x00000039306d7223 */ /* 0x080fe20000000018 */
[-C--:B------:R-:W-:Y:S01]  /*06b0*/  FFMA R121, R49, R57.reuse, R25 ;  /* 0x0000003931797223 */ /* 0x080fe20000000019 */
[-C--:B------:R-:W-:Y:S01]  /*06c0*/  FFMA R102, R50, R57.reuse, R26 ;  /* 0x0000003932667223 */ /* 0x080fe2000000001a */
        /* <DEDUP_REMOVED lines=10> */
[----:B------:R-:W-:Y:S01]  /*0770*/  FFMA R56, R45, R58, R37 ;  /* 0x0000003a2d387223 */ /* 0x000fe20000000025 */
[-C--:B------:R-:W-:Y:S01]  /*0780*/  FFMA R40, R48, R59.reuse, R40 ;  /* 0x0000003b30287223 */ /* 0x080fe20000000028 */
[----:B------:R-:W-:Y:S01]  /*0790*/  FFMA R42, R50, R59, R42 ;  /* 0x0000003b322a7223 */ /* 0x000fe2000000002a */
[----:B-1----:R-:W-:Y:S01]  /*07a0*/  FFMA R64, R48, R52, R64 ;  /* 0x0000003430407223 */ /* 0x002fe20000000040 */
[C---:B---3--:R-:W-:Y:S01]  /*07b0*/  LEA R20, R11.reuse, R20, 0x18 ;  /* 0x000000140b147211 */ /* 0x048fe200078ec0ff */
[----:B------:R-:W-:Y:S01]  /*07c0*/  FFMA R66, R50, R52, R66 ;  /* 0x0000003432427223 */ /* 0x000fe20000000042 */
[----:B------:R-:W-:Y:S01]  /*07d0*/  LEA R21, R11, R16, 0x18 ;  /* 0x000000100b157211 */ /* 0x000fe200078ec0ff */
[----:B------:R-:W-:Y:S01]  /*07e0*/  FFMA R11, R46, R58, R38 ;  /* 0x0000003a2e0b7223 */ /* 0x000fe20000000026 */
[----:B------:R-:W-:Y:S01]  /*07f0*/  IADD3 R17, PT, PT, R20, R8, RZ ;  /* 0x0000000814117210 */ /* 0x000fe20007ffe0ff */
[----:B------:R-:W-:Y:S01]  /*0800*/  FFMA R58, R47, R58, R39 ;  /* 0x0000003a2f3a7223 */ /* 0x000fe20000000027 */
[----:B------:R-:W-:Y:S01]  /*0810*/  IADD3 R19, PT, PT, R21, R8, RZ ;  /* 0x0000000815137210 */ /* 0x000fe20007ffe0ff */
[----:B------:R-:W-:Y:S01]  /*0820*/  FFMA R72, R48, R53, R72 ;  /* 0x0000003530487223 */ /* 0x000fe20000000048 */
[----:B0-----:R-:W-:Y:S01]  /*0830*/  LEA R8, R2, R17, 0x5 ;  /* 0x0000001102087211 */ /* 0x001fe200078e28ff */
[----:B------:R-:W-:Y:S01]  /*0840*/  FFMA R74, R50, R53, R74 ;  /* 0x00000035324a7223 */ /* 0x000fe2000000004a */
[----:B--2---:R-:W-:Y:S01]  /*0850*/  LEA R22, R0, R19, 0x5 ;  /* 0x0000001300167211 */ /* 0x004fe200078e28ff */
[-C--:B------:R-:W-:Y:S01]  /*0860*/  FFMA R80, R48, R54.reuse, R80 ;  /* 0x0000003630507223 */ /* 0x080fe20000000050 */
[----:B------:R-:W-:Y:S01]  /*0870*/  FFMA R82, R50, R54, R82 ;  /* 0x0000003632527223 */ /* 0x000fe20000000052 */
[----:B------:R-:W-:Y:S01]  /*0880*/  LDS.128 R16, [R8+0x200] ;  /* 0x0002000008107984 */ /* 0x000fe20000000c00 */
[-C--:B------:R-:W-:Y:S01]  /*0890*/  FFMA R48, R48, R55.reuse, R88 ;  /* 0x0000003730307223 */ /* 0x080fe20000000058 */
[-C--:B------:R-:W-:Y:S01]  /*08a0*/  FFMA R50, R50, R55.reuse, R90 ;  /* 0x0000003732327223 */ /* 0x080fe2000000005a */
[C---:B------:R-:W-:Y:S01]  /*08b0*/  FFMA R103, R44.reuse, R55, R96 ;  /* 0x000000372c677223 */ /* 0x040fe20000000060 */
[----:B------:R-:W0:Y:S01]  /*08c0*/  LDS.128 R24, [R22+0x200] ;  /* 0x0002000016187984 */ /* 0x000e220000000c00 */
[-C--:B------:R-:W-:Y:S01]  /*08d0*/  FFMA R41, R49, R59.reuse, R41 ;  /* 0x0000003b31297223 */ /* 0x080fe20000000029 */
[-C--:B------:R-:W-:Y:S01]  /*08e0*/  FFMA R43, R51, R59.reuse, R43 ;  /* 0x0000003b332b7223 */ /* 0x080fe2000000002b */
[-C--:B------:R-:W-:Y:S01]  /*08f0*/  FFMA R107, R44, R59.reuse, R60 ;  /* 0x0000003b2c6b7223 */ /* 0x080fe2000000003c */
[----:B------:R-:W1:Y:S01]  /*0900*/  LDS.128 R28, [R8+0x210] ;  /* 0x00021000081c7984 */ /* 0x000e620000000c00 */
[-C--:B------:R-:W-:Y:S01]  /*0910*/  FFMA R106, R45, R59.reuse, R61 ;  /* 0x0000003b2d6a7223 */ /* 0x080fe2000000003d */
[-C--:B------:R-:W-:Y:S01]  /*0920*/  FFMA R105, R46, R59.reuse, R62 ;  /* 0x0000003b2e697223 */ /* 0x080fe2000000003e */
[----:B------:R-:W-:Y:S01]  /*0930*/  FFMA R104, R47, R59, R63 ;  /* 0x0000003b2f687223 */ /* 0x000fe2000000003f */
[----:B------:R-:W2:Y:S01]  /*0940*/  LDS.128 R36, [R22+0x210] ;  /* 0x0002100016247984 */ /* 0x000ea20000000c00 */
[-C--:B------:R-:W-:Y:S01]  /*0950*/  FFMA R65, R49, R52.reuse, R65 ;  /* 0x0000003431417223 */ /* 0x080fe20000000041 */
[-C--:B------:R-:W-:Y:S01]  /*0960*/  FFMA R67, R51, R52.reuse, R67 ;  /* 0x0000003433437223 */ /* 0x080fe20000000043 */
[-C--:B------:R-:W-:Y:S01]  /*0970*/  FFMA R68, R44, R52.reuse, R68 ;  /* 0x000000342c447223 */ /* 0x080fe20000000044 */
[-C--:B------:R-:W-:Y:S01]  /*0980*/  FFMA R69, R45, R52.reuse, R69 ;  /* 0x000000342d457223 */ /* 0x080fe20000000045 */
[CC--:B------:R-:W-:Y:S01]  /*0990*/  FFMA R70, R46.reuse, R52.reuse, R70 ;  /* 0x000000342e467223 */ /* 0x0c0fe20000000046 */
[----:B------:R-:W-:Y:S01]  /*09a0*/  FFMA R71, R47, R52, R71 ;  /* 0x000000342f477223 */ /* 0x000fe20000000047 */
        /* <DEDUP_REMOVED lines=17> */
[----:B------:R-:W-:Y:S01]  /*0ac0*/  UIADD3 UR4, UPT, UPT, UR4, 0x8, URZ ;  /* 0x0000000804047890 */ /* 0x000fe2000fffe0ff */
[----:B------:R-:W-:Y:S01]  /*0ad0*/  LDS.128 R44, [R8+0x400] ;  /* 0x00040000082c7984 */ /* 0x000fe20000000c00 */
[CC--:B0-----:R-:W-:Y:S01]  /*0ae0*/  FFMA R89, R18.reuse, R25.reuse, R33 ;  /* 0x0000001912597223 */ /* 0x0c1fe20000000021 */
[----:B------:R-:W-:Y:S01]  /*0af0*/  FFMA R52, R18, R26, R34 ;  /* 0x0000001a12347223 */ /* 0x000fe20000000022 */
[-C--:B------:R-:W-:Y:S01]  /*0b00*/  FFMA R119, R16, R24.reuse, R119 ;  /* 0x0000001810777223 */ /* 0x080fe20000000077 */
[----:B------:R-:W-:Y:S01]  /*0b10*/  LDS.128 R32, [R8+0x410] ;  /* 0x0004100008207984 */ /* 0x000fe20000000c00 */
[C---:B-1----:R-:W-:Y:S01]  /*0b20*/  FFMA R59, R31.reuse, R24, R48 ;  /* 0x000000181f3b7223 */ /* 0x042fe20000000030 */
[----:B------:R-:W-:Y:S01]  /*0b30*/  FFMA R55, R31, R26, R50 ;  /* 0x0000001a1f377223 */ /* 0x000fe20000000032 */
[-C--:B------:R-:W-:Y:S01]  /*0b40*/  FFMA R109, R17, R24.reuse, R109 ;  /* 0x00000018116d7223 */ /* 0x080fe2000000006d */
[----:B------:R-:W0:Y:S01]  /*0b50*/  LDS.128 R48, [R22+0x400] ;  /* 0x0004000016307984 */ /* 0x000e220000000c00 */
        /* <DEDUP_REMOVED lines=26> */
[C---:B--2---:R-:W-:Y:S01]  /*0d00*/  FFMA R118, R16.reuse, R36, R118 ;  /* 0x0000002410767223 */ /* 0x044fe20000000076 */
[C---:B------:R-:W-:Y:S01]  /*0d10*/  FFMA R117, R16.reuse, R37, R117 ;  /* 0x0000002510757223 */ /* 0x040fe20000000075 */
[C---:B------:R-:W-:Y:S01]  /*0d20*/  FFMA R23, R16.reuse, R38, R9 ;  /* 0x0000002610177223 */ /* 0x040fe20000000009 */
[----:B------:R-:W-:Y:S01]  /*0d30*/  FFMA R116, R16, R39, R116 ;  /* 0x0000002710747223 */ /* 0x000fe20000000074 */
[C---:B------:R-:W-:Y:S01]  /*0d40*/  FFMA R115, R17.reuse, R36, R115 ;  /* 0x0000002411737223 */ /* 0x040fe20000000073 */
        /* <DEDUP_REMOVED lines=23> */
[----:B------:R-:W1:Y:S01]  /*0ec0*/  LDS.128 R40, [R22+0x410] ;  /* 0x0004100016287984 */ /* 0x000e620000000c00 */
[C---:B------:R-:W-:Y:S01]  /*0ed0*/  FFMA R103, R31.reuse, R36, R103 ;  /* 0x000000241f677223 */ /* 0x040fe20000000067 */
[C---:B------:R-:W-:Y:S01]  /*0ee0*/  FFMA R102, R31.reuse, R37, R96 ;  /* 0x000000251f667223 */ /* 0x040fe20000000060 */
[C---:B------:R-:W-:Y:S01]  /*0ef0*/  FFMA R101, R31.reuse, R38, R110 ;  /* 0x000000261f657223 */ /* 0x040fe2000000006e */
[----:B------:R-:W-:Y:S01]  /*0f00*/  FFMA R100, R31, R39, R120 ;  /* 0x000000271f647223 */ /* 0x000fe20000000078 */
[----:B------:R-:W-:Y:S01]  /*0f10*/  LDS.128 R16, [R8+0x600] ;  /* 0x0006000008107984 */ /* 0x000fe20000000c00 */
[-C--:B0-----:R-:W-:Y:S01]  /*0f20*/  FFMA R110, R44, R48.reuse, R119 ;  /* 0x000000302c6e7223 */ /* 0x081fe20000000077 */
[-C--:B------:R-:W-:Y:S01]  /*0f30*/  FFMA R109, R45, R48.reuse, R109 ;  /* 0x000000302d6d7223 */ /* 0x080fe2000000006d */
[-C--:B------:R-:W-:Y:S01]  /*0f40*/  FFMA R108, R46, R48.reuse, R108 ;  /* 0x000000302e6c7223 */ /* 0x080fe2000000006c */
[----:B------:R-:W-:Y:S01]  /*0f50*/  LDS.128 R36, [R8+0x610] ;  /* 0x0006100008247984 */ /* 0x000fe20000000c00 */
[-C--:B------:R-:W-:Y:S01]  /*0f60*/  FFMA R62, R47, R48.reuse, R62 ;  /* 0x000000302f3e7223 */ /* 0x080fe2000000003e */
[-C--:B------:R-:W-:Y:S01]  /*0f70*/  FFMA R64, R32, R48.reuse, R64 ;  /* 0x0000003020407223 */ /* 0x080fe20000000040 */
[-C--:B------:R-:W-:Y:S01]  /*0f80*/  FFMA R72, R33, R48.reuse, R72 ;  /* 0x0000003021487223 */ /* 0x080fe20000000048 */
[----:B------:R-:W0:Y:S01]  /*0f90*/  LDS.128 R28, [R22+0x600] ;  /* 0x00060000161c7984 */ /* 0x000e220000000c00 */
        /* <DEDUP_REMOVED lines=22> */
[----:B------:R-:W2:Y:S01]  /*1100*/  LDC R96, c[0x0][0x3a0] ;  /* 0x0000e800ff607b82 */ /* 0x000ea20000000800 */
[----:B------:R-:W3:Y:S01]  /*1110*/  LDS.128 R24, [R22+0x610] ;  /* 0x0006100016187984 */ /* 0x000ee20000000c00 */
[-C--:B------:R-:W-:Y:S01]  /*1120*/  FFMA R54, R47, R51.reuse, R54 ;  /* 0x000000332f367223 */ /* 0x080fe20000000036 */
[-C--:B------:R-:W-:Y:S01]  /*1130*/  FFMA R67, R32, R51.reuse, R67 ;  /* 0x0000003320437223 */ /* 0x080fe20000000043 */
[-C--:B------:R-:W-:Y:S01]  /*1140*/  FFMA R75, R33, R51.reuse, R75 ;  /* 0x00000033214b7223 */ /* 0x080fe2000000004b */
[----:B------:R-:W-:Y:S01]  /*1150*/  FFMA R83, R34, R51, R83 ;  /* 0x0000003322537223 */ /* 0x000fe20000000053 */
[C---:B-1----:R-:W-:Y:S01]  /*1160*/  FFMA R118, R44.reuse, R40, R118 ;  /* 0x000000282c767223 */ /* 0x042fe20000000076 */
        /* <DEDUP_REMOVED lines=31> */
[-C--:B0-----:R-:W-:Y:S01]  /*1360*/  FFMA R110, R16, R28.reuse, R110 ;  /* 0x0000001c106e7223 */ /* 0x081fe2000000006e */
        /* <DEDUP_REMOVED lines=31> */
[----:B------:R-:W-:Y:S01]  /*1560*/  LDS.128 R44, [R22+0x800] ;  /* 0x00080000162c7984 */ /* 0x000fe20000000c00 */
[C---:B---3--:R-:W-:Y:S01]  /*1570*/  FFMA R118, R16.reuse, R24, R118 ;  /* 0x0000001810767223 */ /* 0x048fe20000000076 */
[C---:B------:R-:W-:Y:S01]  /*1580*/  FFMA R117, R16.reuse, R25, R117 ;  /* 0x0000001910757223 */ /* 0x040fe20000000075 */
[C---:B------:R-:W-:Y:S01]  /*1590*/  FFMA R23, R16.reuse, R26, R23 ;  /* 0x0000001a10177223 */ /* 0x040fe20000000017 */
[----:B------:R-:W0:Y:S01]  /*15a0*/  LDS.128 R28, [R8+0x800] ;  /* 0x00080000081c7984 */ /* 0x000e220000000c00 */
[----:B------:R-:W-:Y:S01]  /*15b0*/  FFMA R116, R16, R27, R116 ;  /* 0x0000001b10747223 */ /* 0x000fe20000000074 */
[C---:B------:R-:W-:Y:S01]  /*15c0*/  FFMA R115, R17.reuse, R24, R115 ;  /* 0x0000001811737223 */ /* 0x040fe20000000073 */
[C---:B------:R-:W-:Y:S01]  /*15d0*/  FFMA R114, R17.reuse, R25, R114 ;  /* 0x0000001911727223 */ /* 0x040fe20000000072 */
[----:B------:R-:W1:Y:S01]  /*15e0*/  LDS.128 R32, [R8+0x810] ;  /* 0x0008100008207984 */ /* 0x000e620000000c00 */
        /* <DEDUP_REMOVED lines=10> */
[----:B--2---:R-:W-:Y:S01]  /*1690*/  ISETP.LE.AND P0, PT, R96, UR4, PT ;  /* 0x0000000460007c0c */ /* 0x004fe2000bf03270 */
[----:B------:R-:W2:Y:S01]  /*16a0*/  LDS.128 R16, [R22+0x810] ;  /* 0x0008100016107984 */ /* 0x000ea20000000c00 */
        /* <DEDUP_REMOVED lines=11> */
[----:B------:R-:W-:Y:S01]  /*1760*/  @!P0 MOV R36, R4 ;  /* 0x0000000400248202 */ /* 0x000fe20000000f00 */
[----:B------:R-:W-:Y:S01]  /*1770*/  FFMA R87, R38, R27, R87 ;  /* 0x0000001b26577223 */ /* 0x000fe20000000057 */
[----:B------:R-:W-:Y:S01]  /*1780*/  @!P0 MOV R37, R3 ;  /* 0x0000000300258202 */ /* 0x000fe20000000f00 */
[C---:B------:R-:W-:Y:S01]  /*1790*/  FFMA R103, R39.reuse, R24, R103 ;  /* 0x0000001827677223 */ /* 0x040fe20000000067 */
[C---:B------:R-:W-:Y:S01]  /*17a0*/  FFMA R102, R39.reuse, R25, R102 ;  /* 0x0000001927667223 */ /* 0x040fe20000000066 */
[C---:B------:R-:W-:Y:S01]  /*17b0*/  FFMA R101, R39.reuse, R26, R101 ;  /* 0x0000001a27657223 */ /* 0x040fe20000000065 */
[----:B------:R-:W-:Y:S01]  /*17c0*/  FFMA R100, R39, R27, R100 ;  /* 0x0000001b27647223 */ /* 0x000fe20000000064 */
[----:B-----5:R3:W5:Y:S04]  /*17d0*/  @!P0 LDG.E.128.CONSTANT R92, desc[UR8][R36.64] ;  /* 0x00000008245c8981 */ /* 0x020768000c1e9d00 */
[----:B------:R-:W-:Y:S01]  /*17e0*/  LDS.128 R24, [R8+0xa00] ;  /* 0x000a000008187984 */ /* 0x000fe20000000c00 */
[-C--:B0-----:R-:W-:Y:S01]  /*17f0*/  FFMA R110, R28, R44.reuse, R110 ;  /* 0x0000002c1c6e7223 */ /* 0x081fe2000000006e */
[----:B------:R-:W-:-:S02]  /*1800*/  FFMA R109, R29, R44, R109 ;  /* 0x0000002c1d6d7223 */ /* 0x000fc4000000006d */
[----:B------:R-:W-:Y:S01]  /*1810*/  LDS.128 R60, [R8+0xe00] ;  /* 0x000e0000083c7984 */ /* 0x000fe20000000c00 */
[----:B---3--:R-:W-:Y:S02]  /*1820*/  @!P0 MOV R36, R7 ;  /* 0x0000000700248202 */ /* 0x008fe40000000f00 */
[----:B------:R-:W-:Y:S01]  /*1830*/  @!P0 MOV R37, R6 ;  /* 0x0000000600258202 */ /* 0x000fe20000000f00 */
[-C--:B------:R-:W-:Y:S01]  /*1840*/  FFMA R108, R30, R44.reuse, R108 ;  /* 0x0000002c1e6c7223 */ /* 0x080fe2000000006c */
[-C--:B------:R-:W-:Y:S01]  /*1850*/  FFMA R40, R31, R44.reuse, R40 ;  /* 0x0000002c1f287223 */ /* 0x080fe20000000028 */
[-C--:B-1----:R-:W-:Y:S01]  /*1860*/  FFMA R64, R32, R44.reuse, R64 ;  /* 0x0000002c20407223 */ /* 0x082fe20000000040 */
        /* <DEDUP_REMOVED lines=11> */
[----:B------:R0:W5:Y:S01]  /*1920*/  @!P0 LDG.E.128.CONSTANT R12, desc[UR8][R36.64] ;  /* 0x00000008240c8981 */ /* 0x000162000c1e9d00 */
[-C--:B------:R-:W-:Y:S01]  /*1930*/  FFMA R45, R29, R46.reuse, R53 ;  /* 0x0000002e1d2d7223 */ /* 0x080fe20000000035 */
[-C--:B------:R-:W-:Y:S01]  /*1940*/  FFMA R44, R30, R46.reuse, R52 ;  /* 0x0000002e1e2c7223 */ /* 0x080fe20000000034 */
[CC--:B------:R-:W-:Y:S01]  /*1950*/  FFMA R10, R28.reuse, R46.reuse, R10 ;  /* 0x0000002e1c0a7223 */ /* 0x0c0fe2000000000a */
[----:B------:R-:W1:Y:S01]  /*1960*/  LDS.128 R52, [R22+0xa00] ;  /* 0x000a000016347984 */ /* 0x000e620000000c00 */
[----:B------:R-:W-:Y:S01]  /*1970*/  FFMA R42, R31, R46, R42 ;  /* 0x0000002e1f2a7223 */ /* 0x000fe2000000002a */
[-C--:B------:R-:W-:Y:S01]  /*1980*/  FFMA R50, R28, R47.reuse, R50 ;  /* 0x0000002f1c327223 */ /* 0x080fe20000000032 */
[-C--:B------:R-:W-:Y:S01]  /*1990*/  FFMA R49, R29, R47.reuse, R49 ;  /* 0x0000002f1d317223 */ /* 0x080fe20000000031 */
[-C--:B------:R-:W-:Y:S01]  /*19a0*/  FFMA R48, R30, R47.reuse, R48 ;  /* 0x0000002f1e307223 */ /* 0x080fe20000000030 */
[----:B------:R-:W-:Y:S01]  /*19b0*/  FFMA R43, R31, R47, R43 ;  /* 0x0000002f1f2b7223 */ /* 0x000fe2000000002b */
[----:B0-----:R-:W0:Y:S01]  /*19c0*/  LDS.128 R36, [R8+0xa10] ;  /* 0x000a100008247984 */ /* 0x001e220000000c00 */
        /* <DEDUP_REMOVED lines=16> */
[-C--:B------:R-:W-:Y:S01]  /*1ad0*/  FFMA R66, R32, R46.reuse, R66 ;  /* 0x0000002e20427223 */ /* 0x080fe20000000042 */
[----:B------:R-:W2:Y:S01]  /*1ae0*/  LDS.128 R28, [R22+0xa10] ;  /* 0x000a1000161c7984 */ /* 0x000ea20000000c00 */
[-C--:B------:R-:W-:Y:S01]  /*1af0*/  FFMA R74, R33, R46.reuse, R74 ;  /* 0x0000002e214a7223 */ /* 0x080fe2000000004a */
[-C--:B------:R-:W-:Y:S01]  /*1b00*/  FFMA R82, R34, R46.reuse, R82 ;  /* 0x0000002e22527223 */ /* 0x080fe20000000052 */
[----:B------:R-:W-:Y:S01]  /*1b10*/  FFMA R51, R35, R46, R51 ;  /* 0x0000002e23337223 */ /* 0x000fe20000000033 */
[-C--:B------:R-:W-:Y:S01]  /*1b20*/  FFMA R67, R32, R47.reuse, R67 ;  /* 0x0000002f20437223 */ /* 0x080fe20000000043 */
[-C--:B------:R-:W-:Y:S01]  /*1b30*/  FFMA R75, R33, R47.reuse, R75 ;  /* 0x0000002f214b7223 */ /* 0x080fe2000000004b */
[-C--:B------:R-:W-:Y:S01]  /*1b40*/  FFMA R83, R34, R47.reuse, R83 ;  /* 0x0000002f22537223 */ /* 0x080fe20000000053 */
        /* <DEDUP_REMOVED lines=9> */
[-C--:B-1----:R-:W-:Y:S01]  /*1be0*/  FFMA R110, R24, R52.reuse, R110 ;  /* 0x00000034186e7223 */ /* 0x082fe2000000006e */
[-C--:B------:R-:W-:Y:S01]  /*1bf0*/  FFMA R109, R25, R52.reuse, R109 ;  /* 0x00000034196d7223 */ /* 0x080fe2000000006d */
[-C--:B------:R-:W-:Y:S01]  /*1c00*/  FFMA R108, R26, R52.reuse, R108 ;  /* 0x000000341a6c7223 */ /* 0x080fe2000000006c */
[-C--:B------:R-:W-:Y:S01]  /*1c10*/  FFMA R40, R27, R52.reuse, R40 ;  /* 0x000000341b287223 */ /* 0x080fe20000000028 */
[-C--:B------:R-:W-:Y:S01]  /*1c20*/  FFMA R58, R24, R53.reuse, R58 ;  /* 0x00000035183a7223 */ /* 0x080fe2000000003a */
[-C--:B------:R-:W-:Y:S01]  /*1c30*/  FFMA R57, R25, R53.reuse, R57 ;  /* 0x0000003519397223 */ /* 0x080fe20000000039 */
[-C--:B0-----:R-:W-:Y:S01]  /*1c40*/  FFMA R64, R36, R52.reuse, R64 ;  /* 0x0000003424407223 */ /* 0x081fe20000000040 */
        /* <DEDUP_REMOVED lines=18> */
[-C--:B------:R-:W-:Y:S01]  /*1d70*/  FFMA R52, R26, R54.reuse, R44 ;  /* 0x000000361a347223 */ /* 0x080fe2000000002c */
[----:B------:R-:W-:Y:S01]  /*1d80*/  LDS.128 R32, [R8+0xc00] ;  /* 0x000c000008207984 */ /* 0x000fe20000000c00 */
[CC--:B------:R-:W-:Y:S01]  /*1d90*/  FFMA R10, R24.reuse, R54.reuse, R10 ;  /* 0x00000036180a7223 */ /* 0x0c0fe2000000000a */
[----:B------:R-:W-:Y:S01]  /*1da0*/  FFMA R42, R27, R54, R42 ;  /* 0x000000361b2a7223 */ /* 0x000fe2000000002a */
[-C--:B------:R-:W-:Y:S01]  /*1db0*/  FFMA R50, R24, R55.reuse, R50 ;  /* 0x0000003718327223 */ /* 0x080fe20000000032 */
[----:B------:R-:W-:Y:S01]  /*1dc0*/  LDS.128 R16, [R8+0xc10] ;  /* 0x000c100008107984 */ /* 0x000fe20000000c00 */
[-C--:B------:R-:W-:Y:S01]  /*1dd0*/  FFMA R49, R25, R55.reuse, R49 ;  /* 0x0000003719317223 */ /* 0x080fe20000000031 */
[-C--:B------:R-:W-:Y:S01]  /*1de0*/  FFMA R48, R26, R55.reuse, R48 ;  /* 0x000000371a307223 */ /* 0x080fe20000000030 */
[----:B------:R-:W-:Y:S01]  /*1df0*/  FFMA R43, R27, R55, R43 ;  /* 0x000000371b2b7223 */ /* 0x000fe2000000002b */
[----:B------:R-:W0:Y:S01]  /*1e00*/  LDS.128 R44, [R22+0xc00] ;  /* 0x000c0000162c7984 */ /* 0x000e220000000c00 */
        /* <DEDUP_REMOVED lines=17> */
[----:B------:R-:W1:Y:S01]  /*1f20*/  LDS.128 R24, [R22+0xc10] ;  /* 0x000c100016187984 */ /* 0x000e620000000c00 */
[-C--:B------:R-:W-:Y:S01]  /*1f30*/  FFMA R75, R37, R55.reuse, R75 ;  /* 0x00000037254b7223 */ /* 0x080fe2000000004b */
[-C--:B------:R-:W-:Y:S01]  /*1f40*/  FFMA R83, R38, R55.reuse, R83 ;  /* 0x0000003726537223 */ /* 0x080fe20000000053 */
[----:B------:R-:W-:Y:S01]  /*1f50*/  FFMA R9, R39, R55, R9 ;  /* 0x0000003727097223 */ /* 0x000fe20000000009 */
[-C--:B------:R-:W-:Y:S01]  /*1f60*/  FFMA R66, R36, R54.reuse, R66 ;  /* 0x0000003624427223 */ /* 0x080fe20000000042 */
[-C--:B------:R-:W-:Y:S01]  /*1f70*/  FFMA R74, R37, R54.reuse, R74 ;  /* 0x00000036254a7223 */ /* 0x080fe2000000004a */
[CC--:B------:R-:W-:Y:S01]  /*1f80*/  FFMA R82, R38.reuse, R54.reuse, R82 ;  /* 0x0000003626527223 */ /* 0x0c0fe20000000052 */
[----:B------:R-:W-:Y:S01]  /*1f90*/  FFMA R51, R39, R54, R51 ;  /* 0x0000003627337223 */ /* 0x000fe20000000033 */
        /* <DEDUP_REMOVED lines=13> */
[----:B------:R-:W-:Y:S01]  /*2070*/  ISETP.LE.AND P1, PT, R96, UR4, PT ;  /* 0x0000000460007c0c */ /* 0x000fe2000bf23270 */
[-C--:B0-----:R-:W-:Y:S01]  /*2080*/  FFMA R50, R32, R47.reuse, R50 ;  /* 0x0000002f20327223 */ /* 0x081fe20000000032 */
[-C--:B------:R-:W-:Y:S01]  /*2090*/  FFMA R49, R33, R47.reuse, R49 ;  /* 0x0000002f21317223 */ /* 0x080fe20000000031 */
[-C--:B------:R-:W-:Y:S01]  /*20a0*/  FFMA R48, R34, R47.reuse, R48 ;  /* 0x0000002f22307223 */ /* 0x080fe20000000030 */
[-C--:B------:R-:W-:Y:S01]  /*20b0*/  FFMA R43, R35, R47.reuse, R43 ;  /* 0x0000002f232b7223 */ /* 0x080fe2000000002b */
[-C--:B------:R-:W-:Y:S01]  /*20c0*/  FFMA R67, R16, R47.reuse, R67 ;  /* 0x0000002f10437223 */ /* 0x080fe20000000043 */
[-C--:B------:R-:W-:Y:S01]  /*20d0*/  FFMA R75, R17, R47.reuse, R75 ;  /* 0x0000002f114b7223 */ /* 0x080fe2000000004b */
[----:B------:R-:W-:Y:S01]  /*20e0*/  FFMA R83, R18, R47, R83 ;  /* 0x0000002f12537223 */ /* 0x000fe20000000053 */
[C---:B------:R-:W-:Y:S01]  /*20f0*/  FFMA R55, R19.reuse, R45, R11 ;  /* 0x0000002d13377223 */ /* 0x040fe2000000000b */
[----:B------:R-:W-:Y:S01]  /*2100*/  FFMA R54, R32, R46, R10 ;  /* 0x0000002e20367223 */ /* 0x000fe2000000000a */
[----:B------:R-:W-:Y:S01]  /*2110*/  FFMA R47, R19, R47, R9 ;  /* 0x0000002f132f7223 */ /* 0x000fe20000000009 */
[----:B------:R-:W-:Y:S01]  /*2120*/  ISETP.LE.AND P0, PT, R96, UR4, PT ;  /* 0x0000000460007c0c */ /* 0x000fe2000bf03270 */
[----:B------:R-:W0:Y:S01]  /*2130*/  LDS.128 R8, [R8+0xe10] ;  /* 0x000e100008087984 */ /* 0x000e220000000c00 */
[C---:B------:R-:W-:Y:S01]  /*2140*/  FFMA R70, R36.reuse, R30, R70 ;  /* 0x0000001e24467223 */ /* 0x040fe20000000046 */
[C---:B------:R-:W-:Y:S01]  /*2150*/  FFMA R71, R36.reuse, R31, R71 ;  /* 0x0000001f24477223 */ /* 0x040fe20000000047 */
[C---:B------:R-:W-:Y:S01]  /*2160*/  FFMA R68, R36.reuse, R28, R68 ;  /* 0x0000001c24447223 */ /* 0x040fe20000000044 */
[----:B------:R-:W-:Y:S01]  /*2170*/  FFMA R69, R36, R29, R69 ;  /* 0x0000001d24457223 */ /* 0x000fe20000000045 */
[-C--:B------:R-:W-:Y:S01]  /*2180*/  FFMA R53, R33, R46.reuse, R53 ;  /* 0x0000002e21357223 */ /* 0x080fe20000000035 */
[C---:B------:R-:W-:Y:S01]  /*2190*/  FFMA R52, R34.reuse, R46, R52 ;  /* 0x0000002e22347223 */ /* 0x040fe20000000034 */
[C---:B-1----:R-:W-:Y:S01]  /*21a0*/  FFMA R37, R34.reuse, R25, R99 ;  /* 0x0000001922257223 */ /* 0x042fe20000000063 */
[C---:B------:R-:W-:Y:S01]  /*21b0*/  FFMA R38, R34.reuse, R26, R98 ;  /* 0x0000001a22267223 */ /* 0x040fe20000000062 */
[----:B------:R-:W-:Y:S01]  /*21c0*/  FFMA R39, R34, R27, R97 ;  /* 0x0000001b22277223 */ /* 0x000fe20000000061 */
[-C--:B------:R-:W-:Y:S01]  /*21d0*/  FFMA R42, R35, R46.reuse, R42 ;  /* 0x0000002e232a7223 */ /* 0x080fe2000000002a */
[----:B------:R1:W3:Y:S01]  /*21e0*/  LDS.128 R96, [R22+0xe10] ;  /* 0x000e100016607984 */ /* 0x0002e20000000c00 */
        /* <DEDUP_REMOVED lines=18> */
[----:B------:R-:W-:Y:S01]  /*2310*/  FFMA R51, R19, R46, R51 ;  /* 0x0000002e13337223 */ /* 0x000fe20000000033 */
[CC--:B------:R-:W-:Y:S01]  /*2320*/  FFMA R44, R32.reuse, R26.reuse, R23 ;  /* 0x0000001a202c7223 */ /* 0x0c0fe20000000017 */
[-C--:B------:R-:W-:Y:S01]  /*2330*/  FFMA R23, R32, R27.reuse, R116 ;  /* 0x0000001b20177223 */ /* 0x080fe20000000074 */
[C---:B------:R-:W-:Y:S01]  /*2340*/  FFMA R30, R33.reuse, R26, R113 ;  /* 0x0000001a211e7223 */ /* 0x040fe20000000071 */
[----:B------:R-:W-:Y:S01]  /*2350*/  FFMA R31, R33, R27, R112 ;  /* 0x0000001b211f7223 */ /* 0x000fe20000000070 */
[-C--:B------:R-:W-:Y:S01]  /*2360*/  FFMA R36, R34, R24.reuse, R111 ;  /* 0x0000001822247223 */ /* 0x080fe2000000006f */
[C---:B------:R-:W-:Y:S01]  /*2370*/  FFMA R107, R35.reuse, R24, R107 ;  /* 0x00000018236b7223 */ /* 0x040fe2000000006b */
[C---:B------:R-:W-:Y:S01]  /*2380*/  FFMA R106, R35.reuse, R25, R106 ;  /* 0x00000019236a7223 */ /* 0x040fe2000000006a */
[CC--:B------:R-:W-:Y:S01]  /*2390*/  FFMA R105, R35.reuse, R26.reuse, R105 ;  /* 0x0000001a23697223 */ /* 0x0c0fe20000000069 */
[-C--:B------:R-:W-:Y:S01]  /*23a0*/  FFMA R104, R35, R27.reuse, R104 ;  /* 0x0000001b23687223 */ /* 0x080fe20000000068 */
[CC--:B------:R-:W-:Y:S01]  /*23b0*/  FFMA R70, R16.reuse, R26.reuse, R70 ;  /* 0x0000001a10467223 */ /* 0x0c0fe20000000046 */
[-C--:B------:R-:W-:Y:S01]  /*23c0*/  FFMA R71, R16, R27.reuse, R71 ;  /* 0x0000001b10477223 */ /* 0x080fe20000000047 */
        /* <DEDUP_REMOVED lines=10> */
[CC--:B------:R-:W-:Y:S01]  /*2470*/  FFMA R46, R32.reuse, R24.reuse, R118 ;  /* 0x00000018202e7223 */ /* 0x0c0fe20000000076 */
[-C--:B------:R-:W-:Y:S01]  /*2480*/  FFMA R45, R32, R25.reuse, R117 ;  /* 0x00000019202d7223 */ /* 0x080fe20000000075 */
[CC--:B------:R-:W-:Y:S01]  /*2490*/  FFMA R28, R33.reuse, R24.reuse, R115 ;  /* 0x00000018211c7223 */ /* 0x0c0fe20000000073 */
[-C--:B------:R-:W-:Y:S01]  /*24a0*/  FFMA R29, R33, R25.reuse, R114 ;  /* 0x00000019211d7223 */ /* 0x080fe20000000072 */
[CC--:B------:R-:W-:Y:S01]  /*24b0*/  FFMA R68, R16.reuse, R24.reuse, R68 ;  /* 0x0000001810447223 */ /* 0x0c0fe20000000044 */
[-C--:B------:R-:W-:Y:S01]  /*24c0*/  FFMA R69, R16, R25.reuse, R69 ;  /* 0x0000001910457223 */ /* 0x080fe20000000045 */
[C---:B------:R-:W-:Y:S01]  /*24d0*/  FFMA R76, R17.reuse, R24, R76 ;  /* 0x00000018114c7223 */ /* 0x040fe2000000004c */
[----:B------:R-:W-:Y:S01]  /*24e0*/  FFMA R77, R17, R25, R77 ;  /* 0x00000019114d7223 */ /* 0x000fe2000000004d */
[-C--:B--2---:R-:W-:Y:S01]  /*24f0*/  FFMA R18, R60, R90.reuse, R54 ;  /* 0x0000005a3c127223 */ /* 0x084fe20000000036 */
[-C--:B------:R-:W-:Y:S01]  /*2500*/  FFMA R26, R61, R90.reuse, R53 ;  /* 0x0000005a3d1a7223 */ /* 0x080fe20000000035 */
[-C--:B------:R-:W-:Y:S01]  /*2510*/  FFMA R34, R62, R90.reuse, R52 ;  /* 0x0000005a3e227223 */ /* 0x080fe20000000034 */
[-C--:B------:R-:W-:Y:S01]  /*2520*/  FFMA R42, R63, R90.reuse, R42 ;  /* 0x0000005a3f2a7223 */ /* 0x080fe2000000002a */
[-C--:B0-----:R-:W-:Y:S01]  /*2530*/  FFMA R66, R8, R90.reuse, R66 ;  /* 0x0000005a08427223 */ /* 0x081fe20000000042 */
        /* <DEDUP_REMOVED lines=27> */
[----:B------:R-:W-:-:S02]  /*26f0*/  LEA R51, R5, R20, 0xc ;  /* 0x0000001405337211 */ /* 0x000fc400078e60ff */
[----:B------:R-:W-:Y:S01]  /*2700*/  LEA R47, R5, R21, 0xc ;  /* 0x00000015052f7211 */ /* 0x000fe200078e60ff */
[----:B-1-3--:R-:W-:Y:S06]  /*2710*/  @P1 BRA `(.L_x_0) ;  /* 0x0000000000541947 */ /* 0x00afec0003800000 */
[----:B------:R-:W-:Y:S02]  /*2720*/  LEA R50, R2, R0, 0x4 ;  /* 0x0000000002327211 */ /* 0x000fe400078e20ff */
[----:B------:R-:W-:Y:S02]  /*2730*/  SHF.L.U32 R48, R0, 0xb, RZ ;  /* 0x0000000b00307819 */ /* 0x000fe400000006ff */
[C---:B------:R-:W-:Y:S02]  /*2740*/  LOP3.LUT R22, R50.reuse, 0xffff, RZ, 0xc0, !PT ;  /* 0x0000ffff32167812 */ /* 0x040fe400078ec0ff */
[----:B------:R-:W-:Y:S02]  /*2750*/  SHF.L.U32 R50, R50, 0x4, RZ ;  /* 0x0000000432327819 */ /* 0x000fe400000006ff */
[----:B------:R-:W-:Y:S02]  /*2760*/  LEA R20, R5, R20, 0xc ;  /* 0x0000001405147211 */ /* 0x000fe400078e60ff */
[----:B------:R-:W-:-:S02]  /*2770*/  LOP3.LUT R49, R48, 0x800, RZ, 0xc0, !PT ;  /* 0x0000080030317812 */ /* 0x000fc400078ec0ff */
[----:B------:R-:W-:Y:S02]  /*2780*/  SHF.R.U32.HI R22, RZ, 0x1, R22 ;  /* 0x00000001ff167819 */ /* 0x000fe40000011616 */
[C---:B------:R-:W-:Y:S02]  /*2790*/  LOP3.LUT R48, R50.reuse, 0x7fe00, RZ, 0xc0, !PT ;  /* 0x0007fe0032307812 */ /* 0x040fe400078ec0ff */
[----:B------:R-:W-:Y:S02]  /*27a0*/  LOP3.LUT R50, R50, 0x1f0, RZ, 0xc0, !PT ;  /* 0x000001f032327812 */ /* 0x000fe400078ec0ff */
[----:B------:R-:W-:Y:S02]  /*27b0*/  IADD3 R20, PT, PT, R49, R20, RZ ;  /* 0x0000001431147210 */ /* 0x000fe40007ffe0ff */
[----:B------:R-:W-:Y:S02]  /*27c0*/  LOP3.LUT R49, R22, 0xffff, RZ, 0xc0, !PT ;  /* 0x0000ffff16317812 */ /* 0x000fe400078ec0ff */
[----:B------:R-:W-:-:S02]  /*27d0*/  IADD3 R48, PT, PT, R50, R21, R48 ;  /* 0x0000001532307210 */ /* 0x000fc40007ffe030 */
[----:B------:R-:W-:Y:S02]  /*27e0*/  LEA R20, R49, R20, 0x2 ;  /* 0x0000001431147211 */ /* 0x000fe400078e10ff */
[C---:B------:R-:W-:Y:S02]  /*27f0*/  LEA R48, R5.reuse, R48, 0xc ;  /* 0x0000003005307211 */ /* 0x040fe400078e60ff */
[----:B------:R-:W-:Y:S01]  /*2800*/  LOP3.LUT R5, R5, 0x1, RZ, 0x3c, !PT ;  /* 0x0000000105057812 */ /* 0x000fe200078e3cff */
[----:B-----5:R0:W-:Y:S04]  /*2810*/  STS [R20], R92 ;  /* 0x0000005c14007388 */ /* 0x0201e80000000800 */
[----:B------:R0:W-:Y:S04]  /*2820*/  STS [R20+0x200], R93 ;  /* 0x0002005d14007388 */ /* 0x0001e80000000800 */
[----:B------:R0:W-:Y:S04]  /*2830*/  STS [R20+0x400], R94 ;  /* 0x0004005e14007388 */ /* 0x0001e80000000800 */
[----:B------:R0:W-:Y:S04]  /*2840*/  STS [R20+0x600], R95 ;  /* 0x0006005f14007388 */ /* 0x0001e80000000800 */
[----:B------:R0:W-:Y:S01]  /*2850*/  STS.128 [R48], R12 ;  /* 0x0000000c30007388 */ /* 0x0001e20000000c00 */
[----:B------:R-:W-:Y:S06]  /*2860*/  BAR.SYNC.DEFER_BLOCKING 0x0 ;  /* 0x0000000000007b1d */ /* 0x000fec0000010000 */
.L_x_0:
[----:B------:R-:W-:Y:S01]  /*2870*/  LEA R108, R2, R51, 0x5 ;  /* 0x00000033026c7211 */ /* 0x000fe200078e28ff */
[----:B0-----:R-:W-:Y:S01]  /*2880*/  FFMA R20, R60, R96, R46 ;  /* 0x000000603c147223 */ /* 0x001fe2000000002e */
[----:B------:R-:W-:Y:S01]  /*2890*/  LEA R109, R0, R47, 0x5 ;  /* 0x0000002f006d7211 */ /* 0x000fe200078e28ff */
[C---:B------:R-:W-:Y:S01]  /*28a0*/  FFMA R21, R60.reuse, R97, R45 ;  /* 0x000000613c157223 */ /* 0x040fe2000000002d */
[C---:B------:R-:W-:Y:S01]  /*28b0*/  FFMA R22, R60.reuse, R98, R44 ;  /* 0x000000623c167223 */ /* 0x040fe2000000002c */
[----:B------:R3:W0:Y:S01]  /*28c0*/  LDS.128 R56, [R108] ;  /* 0x000000006c387984 */ /* 0x0006220000000c00 */
[----:B------:R-:W-:Y:S01]  /*28d0*/  IADD3 R7, P1, PT, R7, 0x20, RZ ;  /* 0x0000002007077810 */ /* 0x000fe20007f3e0ff */
[----:B------:R-:W-:Y:S01]  /*28e0*/  FFMA R23, R60, R99, R23 ;  /* 0x000000633c177223 */ /* 0x000fe20000000017 */
[----:B------:R-:W-:Y:S01]  /*28f0*/  IADD3 R4, P2, PT, R4, 0x20, RZ ;  /* 0x0000002004047810 */ /* 0x000fe20007f5e0ff */
[----:B------:R3:W1:Y:S01]  /*2900*/  LDS.128 R52, [R108+0x10] ;  /* 0x000010006c347984 */ /* 0x0006620000000c00 */
[C---:B------:R-:W-:Y:S01]  /*2910*/  FFMA R28, R61.reuse, R96, R28 ;  /* 0x000000603d1c7223 */ /* 0x040fe2000000001c */
[C---:B------:R-:W-:Y:S01]  /*2920*/  FFMA R29, R61.reuse, R97, R29 ;  /* 0x000000613d1d7223 */ /* 0x040fe2000000001d */
[C---:B------:R-:W-:Y:S01]  /*2930*/  FFMA R30, R61.reuse, R98, R30 ;  /* 0x000000623d1e7223 */ /* 0x040fe2000000001e */
[----:B------:R3:W2:Y:S01]  /*2940*/  LDS.128 R48, [R109] ;  /* 0x000000006d307984 */ /* 0x0006a20000000c00 */
[----:B------:R-:W-:Y:S01]  /*2950*/  FFMA R31, R61, R99, R31 ;  /* 0x000000633d1f7223 */ /* 0x000fe2000000001f */
[C---:B------:R-:W-:Y:S01]  /*2960*/  FFMA R36, R62.reuse, R96, R36 ;  /* 0x000000603e247223 */ /* 0x040fe20000000024 */
[C---:B------:R-:W-:Y:S01]  /*2970*/  FFMA R37, R62.reuse, R97, R37 ;  /* 0x000000613e257223 */ /* 0x040fe20000000025 */
[----:B------:R3:W4:Y:S01]  /*2980*/  LDS.128 R44, [R109+0x10] ;  /* 0x000010006d2c7984 */ /* 0x0007220000000c00 */
        /* <DEDUP_REMOVED lines=22> */
[----:B------:R-:W-:-:S02]  /*2af0*/  IADD3.X R6, PT, PT, RZ, R6, RZ, P1, !PT ;  /* 0x00000006ff067210 */ /* 0x000fc40000ffe4ff */
[----:B------:R-:W-:Y:S01]  /*2b00*/  IADD3.X R3, PT, PT, RZ, R3, RZ, P2, !PT ;  /* 0x00000003ff037210 */ /* 0x000fe200017fe4ff */
[----:B---3--:R-:W-:Y:S06]  /*2b10*/  @!P0 BRA `(.L_x_1) ;  /* 0xffffffd800a48947 */ /* 0x008fec000383ffff */
[----:B------:R-:W3:Y:S01]  /*2b20*/  S2R R3, SR_CTAID.Y ;  /* 0x0000000000037919 */ /* 0x000ee20000002600 */
[----:B------:R-:W0:Y:S01]  /*2b30*/  LDC.64 R4, c[0x0][0x390] ;  /* 0x0000e400ff047b82 */ /* 0x000e220000000a00 */
[----:B------:R-:W1:Y:S07]  /*2b40*/  S2R R7, SR_CTAID.X ;  /* 0x0000000000077919 */ /* 0x000e6e0000002500 */
[----:B----4-:R-:W4:Y:S01]  /*2b50*/  LDC R45, c[0x0][0x39c] ;  /* 0x0000e700ff2d7b82 */ /* 0x010f220000000800 */
[----:B---3--:R-:W-:-:S04]  /*2b60*/  LEA R2, R3, R2, 0x4 ;  /* 0x0000000203027211 */ /* 0x008fc800078e20ff */
[----:B-1----:R-:W-:-:S04]  /*2b70*/  LEA R3, R7, R2, 0x4 ;  /* 0x0000000207037211 */ /* 0x002fc800078e20ff */
[----:B------:R-:W-:-:S04]  /*2b80*/  IADD3 R3, PT, PT, R0, R3, RZ ;  /* 0x0000000300037210 */ /* 0x000fc80007ffe0ff */
[----:B------:R-:W-:-:S05]  /*2b90*/  SHF.L.U32 R3, R3, 0x3, RZ ;  /* 0x0000000303037819 */ /* 0x000fca00000006ff */
[----:B0-----:R-:W-:-:S05]  /*2ba0*/  IMAD.WIDE R2, R3, 0x4, R4 ;  /* 0x0000000403027825 */ /* 0x001fca00078e0204 */
[----:B------:R0:W-:Y:S01]  /*2bb0*/  STG.E.128 desc[UR8][R2.64], R16 ;  /* 0x0000001002007986 */ /* 0x0001e2000c101d08 */
[----:B----4-:R-:W-:-:S03]  /*2bc0*/  IMAD.WIDE R4, R45, 0x4, R2 ;  /* 0x000000042d047825 */ /* 0x010fc600078e0202 */
[----:B------:R-:W-:Y:S01]  /*2bd0*/  STG.E.128 desc[UR8][R2.64+0x10], R20 ;  /* 0x0000101402007986 */ /* 0x000fe2000c101d08 */
[----:B------:R-:W-:-:S03]  /*2be0*/  IMAD.WIDE R6, R45, 0x4, R4 ;  /* 0x000000042d067825 */ /* 0x000fc600078e0204 */
[----:B------:R-:W-:Y:S04]  /*2bf0*/  STG.E.128 desc[UR8][R4.64], R24 ;  /* 0x0000001804007986 */ /* 0x000fe8000c101d08 */
[----:B------:R-:W-:Y:S01]  /*2c00*/  STG.E.128 desc[UR8][R4.64+0x10], R28 ;  /* 0x0000101c04007986 */ /* 0x000fe2000c101d08 */
[----:B------:R-:W-:-:S03]  /*2c10*/  IMAD.WIDE R8, R45, 0x4, R6 ;  /* 0x000000042d087825 */ /* 0x000fc600078e0206 */
[----:B------:R-:W-:Y:S01]  /*2c20*/  STG.E.128 desc[UR8][R6.64], R32 ;  /* 0x0000002006007986 */ /* 0x000fe2000c101d08 */
[----:B------:R-:W-:-:S03]  /*2c30*/  IMAD.WIDE R10, R45, 0x4, R8 ;  /* 0x000000042d0a7825 */ /* 0x000fc600078e0208 */
[----:B------:R-:W-:Y:S04]  /*2c40*/  STG.E.128 desc[UR8][R6.64+0x10], R36 ;  /* 0x0000102406007986 */ /* 0x000fe8000c101d08 */
[----:B------:R-:W-:Y:S01]  /*2c50*/  STG.E.128 desc[UR8][R8.64], R40 ;  /* 0x0000002808007986 */ /* 0x000fe2000c101d08 */
[----:B-----5:R-:W-:-:S03]  /*2c60*/  IMAD.WIDE R12, R45, 0x4, R10 ;  /* 0x000000042d0c7825 */ /* 0x020fc600078e020a */
[----:B------:R-:W-:Y:S01]  /*2c70*/  STG.E.128 desc[UR8][R8.64+0x10], R60 ;  /* 0x0000103c08007986 */ /* 0x000fe2000c101d08 */
[----:B------:R-:W-:-:S03]  /*2c80*/  IMAD.WIDE R14, R45, 0x4, R12 ;  /* 0x000000042d0e7825 */ /* 0x000fc600078e020c */
[----:B------:R-:W-:Y:S04]  /*2c90*/  STG.E.128 desc[UR8][R10.64], R64 ;  /* 0x000000400a007986 */ /* 0x000fe8000c101d08 */
[----:B------:R-:W-:Y:S01]  /*2ca0*/  STG.E.128 desc[UR8][R10.64+0x10], R68 ;  /* 0x000010440a007986 */ /* 0x000fe2000c101d08 */
[----:B0-----:R-:W-:-:S03]  /*2cb0*/  IMAD.WIDE R16, R45, 0x4, R14 ;  /* 0x000000042d107825 */ /* 0x001fc600078e020e */
[----:B------:R-:W-:Y:S04]  /*2cc0*/  STG.E.128 desc[UR8][R12.64], R72 ;  /* 0x000000480c007986 */ /* 0x000fe8000c101d08 */
[----:B------:R-:W-:Y:S04]  /*2cd0*/  STG.E.128 desc[UR8][R12.64+0x10], R76 ;  /* 0x0000104c0c007986 */ /* 0x000fe8000c101d08 */
[----:B------:R-:W-:Y:S04]  /*2ce0*/  STG.E.128 desc[UR8][R14.64], R80 ;  /* 0x000000500e007986 */ /* 0x000fe8000c101d08 */
[----:B------:R-:W-:Y:S04]  /*2cf0*/  STG.E.128 desc[UR8][R14.64+0x10], R84 ;  /* 0x000010540e007986 */ /* 0x000fe8000c101d08 */
[----:B------:R-:W-:Y:S04]  /*2d00*/  STG.E.128 desc[UR8][R16.64], R88 ;  /* 0x0000005810007986 */ /* 0x000fe8000c101d08 */
[----:B------:R-:W-:Y:S01]  /*2d10*/  STG.E.128 desc[UR8][R16.64+0x10], R96 ;  /* 0x0000106010007986 */ /* 0x000fe2000c101d08 */
[----:B------:R-:W-:Y:S05]  /*2d20*/  EXIT ;  /* 0x000000000000794d */ /* 0x000fea0003800000 */
.L_x_2:
[----:B------:R-:W-:-:S00]  /*2d30*/  BRA `(.L_x_2) ;  /* 0xfffffffc00fc7947 */ /* 0x000fc0000383ffff */
[----:B------:R-:W-:-:S00]  /*2d40*/  NOP ;  /* 0x0000000000007918 */ /* 0x000fc00000000000 */
        /* <DEDUP_REMOVED lines=11> */
.L_x_3:


//--------------------- .nv.shared._Z5SgemmILi128ELi8ELi128ELi8ELi8ELb0EEvPfS0_S0_iii --------------------------
	.section	.nv.shared._Z5SgemmILi128ELi8ELi128ELi8ELi8ELb0EEvPfS0_S0_iii,"aw",@nobits
	.sectionflags	@""
	.align	4
.nv.shared._Z5SgemmILi128ELi8ELi128ELi8ELi8ELb0EEvPfS0_S0_iii:
	.zero		17408


//--------------------- .nv.shared.reserved.0     --------------------------
	.section	.nv.shared.reserved.0,"aw",@nobits
	.weak		__nv_reservedSMEM_offset_0_alias
	.size		__nv_reservedSMEM_offset_0_alias, 0, 64
	.other		__nv_reservedSMEM_offset_0_alias,@"STO_CUDA_RESERVED_SHARED STV_DEFAULT"
__nv_reservedSMEM_offset_0_alias:
	.zero		0
	.zero		64


//--------------------- .nv.constant0._Z5SgemmILi128ELi8ELi128ELi8ELi8ELb0EEvPfS0_S0_iii --------------------------
	.section	.nv.constant0._Z5SgemmILi128ELi8ELi128ELi8ELi8ELb0EEvPfS0_S0_iii,"a",@progbits
	.sectionflags	@""
	.align	4
.nv.constant0._Z5SgemmILi128ELi8ELi128ELi8ELi8ELb0EEvPfS0_S0_iii:
	.zero		932


//--------------------- SYMBOLS --------------------------

	.type		.nv.reservedSmem.offset0,@object
	.size		.nv.reservedSmem.offset0,0x4
	.type		.nv.reservedSmem.cap,@object
	.size		.nv.reservedSmem.cap,0x4
